def attn_fwd(
    Q,
    K,
    V,
    Out,
    Lse,
    sm_scale,
    stride_qz,
    stride_qh,
    stride_qm,
    stride_qk,
    stride_kz,
    stride_kh,
    stride_kn,
    stride_kk,
    stride_vz,
    stride_vh,
    stride_vn,
    stride_vk,
    stride_oz,
    stride_oh,
    stride_om,
    stride_ok,
    seqlen_q,
    seqlen_k,
    BLOCK_M: tl.constexpr,
    BLOCK_N: tl.constexpr,
    HEAD_DIM: tl.constexpr,
    CAUSAL: tl.constexpr,
):
    start_m = tl.program_id(0)
    off_hz = tl.program_id(1)
    q_off = off_hz * stride_qh
    k_off = off_hz * stride_kh
    v_off = off_hz * stride_vh
    offs_m = start_m * BLOCK_M + tl.arange(0, BLOCK_M)
    offs_d = tl.arange(0, HEAD_DIM)
    offs_n = tl.arange(0, BLOCK_N)
    q_ptrs = Q + q_off + offs_m[:, None] * stride_qm + offs_d[None, :] * stride_qk
    k_ptrs = K + k_off + offs_d[:, None] * stride_kk + offs_n[None, :] * stride_kn
    v_ptrs = V + v_off + offs_n[:, None] * stride_vn + offs_d[None, :] * stride_vk
    m_i = tl.full([BLOCK_M], float("-inf"), dtype=tl.float32)
    l_i = tl.zeros([BLOCK_M], dtype=tl.float32) + 1.0
    acc = tl.zeros([BLOCK_M, HEAD_DIM], dtype=tl.float32)
    q = tl.load(q_ptrs)
    acc, l_i, m_i = _attn_fwd_inner(
        acc,
        l_i,
        m_i,
        q,
        k_ptrs,
        v_ptrs,
        sm_scale,
        stride_kn,
        stride_vn,
        start_m,
        seqlen_k,
        BLOCK_M,
        BLOCK_N,
        HEAD_DIM,
        CAUSAL,
    )
    acc = acc / l_i[:, None]
    lse = m_i + tl.math.log2(l_i) / 1.4426950408889634
    o_ptrs = (
        Out
        + off_hz * stride_oh
        + offs_m[:, None] * stride_om
        + offs_d[None, :] * stride_ok
    )
    tl.store(o_ptrs, acc.to(Out.dtype.element_ty))
    tl.store(Lse + off_hz * seqlen_q + offs_m, lse)

# config = {"BLOCK_M": 32, "BLOCK_N": 32, "HEAD_DIM": 32, "arch": "sm_100", "causal": false, "dtype": "fp8e4m3", "num_stages": 2, "num_warps": 8}
# arch = sm_100


// ===== COMPILED SASS (sm_100a) =====

	.target	sm_100a

	.elftype	@"ET_EXEC"


//--------------------- .note.nv.tkinfo           --------------------------
	.section	.note.nv.tkinfo,"",@"SHT_NOTE"
	.sectionflags	@"SHF_NOTE_NV_TKINFO"
	.tkinfo
        /*0018*/ 	.word	0x00000081
        /*0030*/ 	.string	""
        /*0030*/ 	.string	"ptxas-blackwell"
        /*0030*/ 	.string	"Cuda compilation tools, release 12.9, V12.9.86"
        /*0030*/ 	.string	"Build cuda_12.9.r12.9/compiler.36037853_0"
        /*0030*/ 	.string	"-v  -suppress-debug-info  -lineinfo  -arch sm_100a "



//--------------------- .note.nv.cuver            --------------------------
	.section	.note.nv.cuver,"",@"SHT_NOTE"
	.sectionflags	@"SHF_NOTE_NV_CUVER"
        /*0018*/ 	.short	0x0001
        /*001a*/ 	.short	0x0064
        /*001c*/ 	.short	0x0001
        /*001e*/ 	.short	0x0000
        /*0020*/ 	.short	0x0001
        /*0022*/ 	.short	0x0000


//--------------------- .nv.info                  --------------------------
	.section	.nv.info,"",@"SHT_CUDA_INFO"
	.align	4


	//----- nvinfo : EIATTR_REGCOUNT
	.align		4
        /*0000*/ 	.byte	0x04, 0x2f
        /*0002*/ 	.short	(.L_2 - .L_1)
	.align		4
.L_1:
        /*0004*/ 	.word	index@(attn_fwd)
        /*0008*/ 	.word	0x00000054


	//----- nvinfo : EIATTR_FRAME_SIZE
	.align		4
.L_2:
        /*000c*/ 	.byte	0x04, 0x11
        /*000e*/ 	.short	(.L_4 - .L_3)
	.align		4
.L_3:
        /*0010*/ 	.word	index@(attn_fwd)
        /*0014*/ 	.word	0x00000000


	//----- nvinfo : EIATTR_MIN_STACK_SIZE
	.align		4
.L_4:
        /*0018*/ 	.byte	0x04, 0x12
        /*001a*/ 	.short	(.L_6 - .L_5)
	.align		4
.L_5:
        /*001c*/ 	.word	index@(attn_fwd)
        /*0020*/ 	.word	0x00000000
.L_6:


//--------------------- .nv.info.attn_fwd         --------------------------
	.section	.nv.info.attn_fwd,"",@"SHT_CUDA_INFO"
	.sectionflags	@""
	.align	4


	//----- nvinfo : EIATTR_CUDA_API_VERSION
	.align		4
        /*0000*/ 	.byte	0x04, 0x37
        /*0002*/ 	.short	(.L_8 - .L_7)
.L_7:
        /*0004*/ 	.word	0x00000081


	//----- nvinfo : EIATTR_KPARAM_INFO
	.align		4
.L_8:
        /*0008*/ 	.byte	0x04, 0x17
        /*000a*/ 	.short	(.L_10 - .L_9)
.L_9:
        /*000c*/ 	.word	0x00000000
        /*0010*/ 	.short	0x0019
        /*0012*/ 	.short	0x0080
        /*0014*/ 	.byte	0x00, 0xf4, 0x21, 0x00


	//----- nvinfo : EIATTR_KPARAM_INFO
	.align		4
.L_10:
        /*0018*/ 	.byte	0x04, 0x17
        /*001a*/ 	.short	(.L_12 - .L_11)
.L_11:
        /*001c*/ 	.word	0x00000000
        /*0020*/ 	.short	0x0018
        /*0022*/ 	.short	0x0078
        /*0024*/ 	.byte	0x00, 0xf4, 0x21, 0x00


	//----- nvinfo : EIATTR_KPARAM_INFO
	.align		4
.L_12:
        /*0028*/ 	.byte	0x04, 0x17
        /*002a*/ 	.short	(.L_14 - .L_13)
.L_13:
        /*002c*/ 	.word	0x00000000
        /*0030*/ 	.short	0x0017
        /*0032*/ 	.short	0x0070
        /*0034*/ 	.byte	0x00, 0xf0, 0x11, 0x00


	//----- nvinfo : EIATTR_KPARAM_INFO
	.align		4
.L_14:
        /*0038*/ 	.byte	0x04, 0x17
        /*003a*/ 	.short	(.L_16 - .L_15)
.L_15:
        /*003c*/ 	.word	0x00000000
        /*0040*/ 	.short	0x0016
        /*0042*/ 	.short	0x006c
        /*0044*/ 	.byte	0x00, 0xf0, 0x11, 0x00


	//----- nvinfo : EIATTR_KPARAM_INFO
	.align		4
.L_16:
        /*0048*/ 	.byte	0x04, 0x17
        /*004a*/ 	.short	(.L_18 - .L_17)
.L_17:
        /*004c*/ 	.word	0x00000000
        /*0050*/ 	.short	0x0015
        /*0052*/ 	.short	0x0068
        /*0054*/ 	.byte	0x00, 0xf0, 0x11, 0x00


	//----- nvinfo : EIATTR_KPARAM_INFO
	.align		4
.L_18:
        /*0058*/ 	.byte	0x04, 0x17
        /*005a*/ 	.short	(.L_20 - .L_19)
.L_19:
        /*005c*/ 	.word	0x00000000
        /*0060*/ 	.short	0x0014
        /*0062*/ 	.short	0x0064
        /*0064*/ 	.byte	0x00, 0xf0, 0x11, 0x00


	//----- nvinfo : EIATTR_KPARAM_INFO
	.align		4
.L_20:
        /*0068*/ 	.byte	0x04, 0x17
        /*006a*/ 	.short	(.L_22 - .L_21)
.L_21:
        /*006c*/ 	.word	0x00000000
        /*0070*/ 	.short	0x0013
        /*0072*/ 	.short	0x0060
        /*0074*/ 	.byte	0x00, 0xf0, 0x11, 0x00


	//----- nvinfo : EIATTR_KPARAM_INFO
	.align		4
.L_22:
        /*0078*/ 	.byte	0x04, 0x17
        /*007a*/ 	.short	(.L_24 - .L_23)
.L_23:
        /*007c*/ 	.word	0x00000000
        /*0080*/ 	.short	0x0012
        /*0082*/ 	.short	0x005c
        /*0084*/ 	.byte	0x00, 0xf0, 0x11, 0x00


	//----- nvinfo : EIATTR_KPARAM_INFO
	.align		4
.L_24:
        /*0088*/ 	.byte	0x04, 0x17
        /*008a*/ 	.short	(.L_26 - .L_25)
.L_25:
        /*008c*/ 	.word	0x00000000
        /*0090*/ 	.short	0x0011
        /*0092*/ 	.short	0x0058
        /*0094*/ 	.byte	0x00, 0xf0, 0x11, 0x00


	//----- nvinfo : EIATTR_KPARAM_INFO
	.align		4
.L_26:
        /*0098*/ 	.byte	0x04, 0x17
        /*009a*/ 	.short	(.L_28 - .L_27)
.L_27:
        /*009c*/ 	.word	0x00000000
        /*00a0*/ 	.short	0x0010
        /*00a2*/ 	.short	0x0054
        /*00a4*/ 	.byte	0x00, 0xf0, 0x11, 0x00


	//----- nvinfo : EIATTR_KPARAM_INFO
	.align		4
.L_28:
        /*00a8*/ 	.byte	0x04, 0x17
        /*00aa*/ 	.short	(.L_30 - .L_29)
.L_29:
        /*00ac*/ 	.word	0x00000000
        /*00b0*/ 	.short	0x000f
        /*00b2*/ 	.short	0x0050
        /*00b4*/ 	.byte	0x00, 0xf0, 0x11, 0x00


	//----- nvinfo : EIATTR_KPARAM_INFO
	.align		4
.L_30:
        /*00b8*/ 	.byte	0x04, 0x17
        /*00ba*/ 	.short	(.L_32 - .L_31)
.L_31:
        /*00bc*/ 	.word	0x00000000
        /*00c0*/ 	.short	0x000e
        /*00c2*/ 	.short	0x004c
        /*00c4*/ 	.byte	0x00, 0xf0, 0x11, 0x00


	//----- nvinfo : EIATTR_KPARAM_INFO
	.align		4
.L_32:
        /*00c8*/ 	.byte	0x04, 0x17
        /*00ca*/ 	.short	(.L_34 - .L_33)
.L_33:
        /*00cc*/ 	.word	0x00000000
        /*00d0*/ 	.short	0x000d
        /*00d2*/ 	.short	0x0048
        /*00d4*/ 	.byte	0x00, 0xf0, 0x11, 0x00


	//----- nvinfo : EIATTR_KPARAM_INFO
	.align		4
.L_34:
        /*00d8*/ 	.byte	0x04, 0x17
        /*00da*/ 	.short	(.L_36 - .L_35)
.L_35:
        /*00dc*/ 	.word	0x00000000
        /*00e0*/ 	.short	0x000c
        /*00e2*/ 	.short	0x0044
        /*00e4*/ 	.byte	0x00, 0xf0, 0x11, 0x00


	//----- nvinfo : EIATTR_KPARAM_INFO
	.align		4
.L_36:
        /*00e8*/ 	.byte	0x04, 0x17
        /*00ea*/ 	.short	(.L_38 - .L_37)
.L_37:
        /*00ec*/ 	.word	0x00000000
        /*00f0*/ 	.short	0x000b
        /*00f2*/ 	.short	0x0040
        /*00f4*/ 	.byte	0x00, 0xf0, 0x11, 0x00


	//----- nvinfo : EIATTR_KPARAM_INFO
	.align		4
.L_38:
        /*00f8*/ 	.byte	0x04, 0x17
        /*00fa*/ 	.short	(.L_40 - .L_39)
.L_39:
        /*00fc*/ 	.word	0x00000000
        /*0100*/ 	.short	0x000a
        /*0102*/ 	.short	0x003c
        /*0104*/ 	.byte	0x00, 0xf0, 0x11, 0x00


	//----- nvinfo : EIATTR_KPARAM_INFO
	.align		4
.L_40:
        /*0108*/ 	.byte	0x04, 0x17
        /*010a*/ 	.short	(.L_42 - .L_41)
.L_41:
        /*010c*/ 	.word	0x00000000
        /*0110*/ 	.short	0x0009
        /*0112*/ 	.short	0x0038
        /*0114*/ 	.byte	0x00, 0xf0, 0x11, 0x00


	//----- nvinfo : EIATTR_KPARAM_INFO
	.align		4
.L_42:
        /*0118*/ 	.byte	0x04, 0x17
        /*011a*/ 	.short	(.L_44 - .L_43)
.L_43:
        /*011c*/ 	.word	0x00000000
        /*0120*/ 	.short	0x0008
        /*0122*/ 	.short	0x0034
        /*0124*/ 	.byte	0x00, 0xf0, 0x11, 0x00


	//----- nvinfo : EIATTR_KPARAM_INFO
	.align		4
.L_44:
        /*0128*/ 	.byte	0x04, 0x17
        /*012a*/ 	.short	(.L_46 - .L_45)
.L_45:
        /*012c*/ 	.word	0x00000000
        /*0130*/ 	.short	0x0007
        /*0132*/ 	.short	0x0030
        /*0134*/ 	.byte	0x00, 0xf0, 0x11, 0x00


	//----- nvinfo : EIATTR_KPARAM_INFO
	.align		4
.L_46:
        /*0138*/ 	.byte	0x04, 0x17
        /*013a*/ 	.short	(.L_48 - .L_47)
.L_47:
        /*013c*/ 	.word	0x00000000
        /*0140*/ 	.short	0x0006
        /*0142*/ 	.short	0x002c
        /*0144*/ 	.byte	0x00, 0xf0, 0x11, 0x00


	//----- nvinfo : EIATTR_KPARAM_INFO
	.align		4
.L_48:
        /*0148*/ 	.byte	0x04, 0x17
        /*014a*/ 	.short	(.L_50 - .L_49)
.L_49:
        /*014c*/ 	.word	0x00000000
        /*0150*/ 	.short	0x0005
        /*0152*/ 	.short	0x0028
        /*0154*/ 	.byte	0x00, 0xf0, 0x11, 0x00


	//----- nvinfo : EIATTR_KPARAM_INFO
	.align		4
.L_50:
        /*0158*/ 	.byte	0x04, 0x17
        /*015a*/ 	.short	(.L_52 - .L_51)
.L_51:
        /*015c*/ 	.word	0x00000000
        /*0160*/ 	.short	0x0004
        /*0162*/ 	.short	0x0020
        /*0164*/ 	.byte	0x00, 0xf4, 0x21, 0x00


	//----- nvinfo : EIATTR_KPARAM_INFO
	.align		4
.L_52:
        /*0168*/ 	.byte	0x04, 0x17
        /*016a*/ 	.short	(.L_54 - .L_53)
.L_53:
        /*016c*/ 	.word	0x00000000
        /*0170*/ 	.short	0x0003
        /*0172*/ 	.short	0x0018
        /*0174*/ 	.byte	0x00, 0xf4, 0x21, 0x00


	//----- nvinfo : EIATTR_KPARAM_INFO
	.align		4
.L_54:
        /*0178*/ 	.byte	0x04, 0x17
        /*017a*/ 	.short	(.L_56 - .L_55)
.L_55:
        /*017c*/ 	.word	0x00000000
        /*0180*/ 	.short	0x0002
        /*0182*/ 	.short	0x0010
        /*0184*/ 	.byte	0x00, 0xf4, 0x21, 0x00


	//----- nvinfo : EIATTR_KPARAM_INFO
	.align		4
.L_56:
        /*0188*/ 	.byte	0x04, 0x17
        /*018a*/ 	.short	(.L_58 - .L_57)
.L_57:
        /*018c*/ 	.word	0x00000000
        /*0190*/ 	.short	0x0001
        /*0192*/ 	.short	0x0008
        /*0194*/ 	.byte	0x00, 0xf4, 0x21, 0x00


	//----- nvinfo : EIATTR_KPARAM_INFO
	.align		4
.L_58:
        /*0198*/ 	.byte	0x04, 0x17
        /*019a*/ 	.short	(.L_60 - .L_59)
.L_59:
        /*019c*/ 	.word	0x00000000
        /*01a0*/ 	.short	0x0000
        /*01a2*/ 	.short	0x0000
        /*01a4*/ 	.byte	0x00, 0xf4, 0x21, 0x00


	//----- nvinfo : EIATTR_SPARSE_MMA_MASK
	.align		4
.L_60:
        /*01a8*/ 	.byte	0x03, 0x50
        /*01aa*/ 	.short	0x0000


	//----- nvinfo : EIATTR_MAXREG_COUNT
	.align		4
        /*01ac*/ 	.byte	0x03, 0x1b
        /*01ae*/ 	.short	0x00ff


	//----- nvinfo : EIATTR_NUM_BARRIERS
	.align		4
        /*01b0*/ 	.byte	0x02, 0x4c
        /*01b2*/ 	.byte	0x01
	.zero		1


	//----- nvinfo : EIATTR_COOP_GROUP_MASK_REGIDS
	.align		4
        /*01b4*/ 	.byte	0x04, 0x29
        /*01b6*/ 	.short	(.L_62 - .L_61)


	//   ....[0]....
.L_61:
        /*01b8*/ 	.word	0xffffffff


	//   ....[1]....
        /*01bc*/ 	.word	0xffffffff


	//   ....[2]....
        /*01c0*/ 	.word	0xffffffff


	//   ....[3]....
        /*01c4*/ 	.word	0xffffffff


	//   ....[4]....
        /*01c8*/ 	.word	0xffffffff


	//   ....[5]....
        /*01cc*/ 	.word	0xffffffff


	//   ....[6]....
        /*01d0*/ 	.word	0xffffffff


	//   ....[7]....
        /*01d4*/ 	.word	0xffffffff


	//   ....[8]....
        /*01d8*/ 	.word	0xffffffff


	//   ....[9]....
        /*01dc*/ 	.word	0xffffffff


	//   ....[10]....
        /*01e0*/ 	.word	0xffffffff


	//   ....[11]....
        /*01e4*/ 	.word	0xffffffff


	//   ....[12]....
        /*01e8*/ 	.word	0xffffffff


	//   ....[13]....
        /*01ec*/ 	.word	0xffffffff


	//   ....[14]....
        /*01f0*/ 	.word	0xffffffff


	//   ....[15]....
        /*01f4*/ 	.word	0xffffffff


	//----- nvinfo : EIATTR_COOP_GROUP_INSTR_OFFSETS
	.align		4
.L_62:
        /*01f8*/ 	.byte	0x04, 0x28
        /*01fa*/ 	.short	(.L_64 - .L_63)


	//   ....[0]....
.L_63:
        /*01fc*/ 	.word	0x000010b0


	//   ....[1]....
        /*0200*/ 	.word	0x00001190


	//   ....[2]....
        /*0204*/ 	.word	0x000011a0


	//   ....[3]....
        /*0208*/ 	.word	0x000011f0


	//   ....[4]....
        /*020c*/ 	.word	0x00001710


	//   ....[5]....
        /*0210*/ 	.word	0x00001730


	//   ....[6]....
        /*0214*/ 	.word	0x00001740


	//   ....[7]....
        /*0218*/ 	.word	0x00001750


	//   ....[8]....
        /*021c*/ 	.word	0x00001760


	//   ....[9]....
        /*0220*/ 	.word	0x00001770


	//   ....[10]....
        /*0224*/ 	.word	0x00001780


	//   ....[11]....
        /*0228*/ 	.word	0x00001790


	//   ....[12]....
        /*022c*/ 	.word	0x000019d0


	//   ....[13]....
        /*0230*/ 	.word	0x000019e0


	//   ....[14]....
        /*0234*/ 	.word	0x00001b70


	//   ....[15]....
        /*0238*/ 	.word	0x00001bb0


	//----- nvinfo : EIATTR_VRC_CTA_INIT_COUNT
	.align		4
.L_64:
        /*023c*/ 	.byte	0x02, 0x4a
	.zero		1
	.zero		1


	//----- nvinfo : EIATTR_EXIT_INSTR_OFFSETS
	.align		4
        /*0240*/ 	.byte	0x04, 0x1c
        /*0242*/ 	.short	(.L_66 - .L_65)


	//   ....[0]....
.L_65:
        /*0244*/ 	.word	0x00002c40


	//   ....[1]....
        /*0248*/ 	.word	0x00002c70


	//----- nvinfo : EIATTR_REQNTID
	.align		4
.L_66:
        /*024c*/ 	.byte	0x04, 0x10
        /*024e*/ 	.short	(.L_68 - .L_67)
.L_67:
        /*0250*/ 	.word	0x00000100
        /*0254*/ 	.word	0x00000001
        /*0258*/ 	.word	0x00000001


	//----- nvinfo : EIATTR_CBANK_PARAM_SIZE
	.align		4
.L_68:
        /*025c*/ 	.byte	0x03, 0x19
        /*025e*/ 	.short	0x0088


	//----- nvinfo : EIATTR_PARAM_CBANK
	.align		4
        /*0260*/ 	.byte	0x04, 0x0a
        /*0262*/ 	.short	(.L_70 - .L_69)
	.align		4
.L_69:
        /*0264*/ 	.word	index@(.nv.constant0.attn_fwd)
        /*0268*/ 	.short	0x0380
        /*026a*/ 	.short	0x0088


	//----- nvinfo : EIATTR_SW_WAR
	.align		4
.L_70:
        /*026c*/ 	.byte	0x04, 0x36
        /*026e*/ 	.short	(.L_72 - .L_71)
.L_71:
        /*0270*/ 	.word	0x00000008
.L_72:


//--------------------- .nv.compat                --------------------------
	.section	.nv.compat,"",@"SHT_CUDA_COMPAT_INFO"
	.align	4
        /*0000*/ 	.byte	0x02, 0x02, 0x02, 0x00, 0x02, 0x05, 0x05, 0x00, 0x02, 0x03, 0x00, 0x00, 0x02, 0x06, 0x01, 0x00


//--------------------- .nv.callgraph             --------------------------
	.section	.nv.callgraph,"",@"SHT_CUDA_CALLGRAPH"
	.align	4
	.sectionentsize	8
	.align		4
        /*0000*/ 	.word	0x00000000
	.align		4
        /*0004*/ 	.word	0xffffffff
	.align		4
        /*0008*/ 	.word	0x00000000
	.align		4
        /*000c*/ 	.word	0xfffffffe
	.align		4
        /*0010*/ 	.word	0x00000000
	.align		4
        /*0014*/ 	.word	0xfffffffd
	.align		4
        /*0018*/ 	.word	0x00000000
	.align		4
        /*001c*/ 	.word	0xfffffffc


//--------------------- .nv.constant4             --------------------------
	.section	.nv.constant4,"a",@progbits
	.align	8
	.align		8
.nv.constant4:
        /*0000*/ 	.dword	_$_str


//--------------------- .text.attn_fwd            --------------------------
	.section	.text.attn_fwd,"ax",@progbits
	.align	128
        .global         attn_fwd
        .type           attn_fwd,@function
        .size           attn_fwd,(.L_x_3 - attn_fwd)
        .other          attn_fwd,@"STO_CUDA_ENTRY STV_DEFAULT"
attn_fwd:
.text.attn_fwd:
[----:B------:R-:W0:Y:S01]  /*0000*/  LDC R1, c[0x0][0x37c] ;  /* 0x0000df00ff017b82 */ /* 0x000e220000000800 */
[----:B------:R-:W1:Y:S07]  /*0010*/  S2R R72, SR_TID.X ;  /* 0x0000000000487919 */ /* 0x000e6e0000002100 */
[----:B------:R-:W2:Y:S01]  /*0020*/  S2UR UR7, SR_CTAID.Y ;  /* 0x00000000000779c3 */ /* 0x000ea20000002600 */
[----:B------:R-:W2:Y:S01]  /*0030*/  LDCU.64 UR4, c[0x0][0x3b0] ;  /* 0x00007600ff0477ac */ /* 0x000ea20008000a00 */
[----:B------:R-:W3:Y:S01]  /*0040*/  S2R R0, SR_CTAID.X ;  /* 0x0000000000007919 */ /* 0x000ee20000002500 */
[----:B------:R-:W4:Y:S05]  /*0050*/  LDCU.64 UR10, c[0x0][0x358] ;  /* 0x00006b00ff0a77ac */ /* 0x000f2a0008000a00 */
[----:B------:R-:W5:Y:S01]  /*0060*/  LDC R7, c[0x0][0x3b8] ;  /* 0x0000ee00ff077b82 */ /* 0x000f620000000800 */
[----:B------:R-:W0:Y:S07]  /*0070*/  LDCU UR12, c[0x0][0x3f0] ;  /* 0x00007e00ff0c77ac */ /* 0x000e2e0008000800 */
[----:B------:R-:W0:Y:S01]  /*0080*/  LDC.64 R10, c[0x0][0x380] ;  /* 0x0000e000ff0a7b82 */ /* 0x000e220000000a00 */
[----:B--2---:R-:W-:Y:S01]  /*0090*/  UIMAD UR4, UR7, UR4, URZ ;  /* 0x00000004070472a4 */ /* 0x004fe2000f8e02ff */
[----:B-1----:R-:W-:-:S02]  /*00a0*/  LOP3.LUT R3, R72, 0x1f, RZ, 0xc0, !PT ;  /* 0x0000001f48037812 */ /* 0x002fc400078ec0ff */
[----:B------:R-:W-:Y:S02]  /*00b0*/  SHF.R.U32.HI R4, RZ, 0x5, R72 ;  /* 0x00000005ff047819 */ /* 0x000fe40000011648 */
[----:B------:R-:W-:Y:S01]  /*00c0*/  LEA.HI R24, R72, 0x18, RZ, 0x1b ;  /* 0x0000001848187811 */ /* 0x000fe200078fd8ff */
[----:B---3--:R-:W-:Y:S01]  /*00d0*/  IMAD R0, R0, 0x20, R3 ;  /* 0x0000002000007824 */ /* 0x008fe200078e0203 */
[----:B------:R-:W-:-:S03]  /*00e0*/  SGXT.U32 R4, R4, 0x3 ;  /* 0x000000030404781a */ /* 0x000fc60000000000 */
[----:B------:R-:W-:Y:S01]  /*00f0*/  IMAD R5, R0, UR5, RZ ;  /* 0x0000000500057c24 */ /* 0x000fe2000f8e02ff */
[----:B------:R-:W-:Y:S01]  /*0100*/  USHF.R.S32.HI UR5, URZ, 0x1f, UR4 ;  /* 0x0000001fff057899 */ /* 0x000fe20008011404 */
[-C--:B-----5:R-:W-:Y:S02]  /*0110*/  IMAD R2, R4, R7.reuse, RZ ;  /* 0x0000000704027224 */ /* 0x0a0fe400078e02ff */
[----:B------:R-:W-:Y:S01]  /*0120*/  IMAD R13, R24, R7, RZ ;  /* 0x00000007180d7224 */ /* 0x000fe200078e02ff */
[----:B0-----:R-:W-:Y:S02]  /*0130*/  IADD3 R10, P0, P1, R5, UR4, R10 ;  /* 0x00000004050a7c10 */ /* 0x001fe4000f91e00a */
[----:B------:R-:W-:Y:S01]  /*0140*/  SHF.R.S32.HI R6, RZ, 0x1f, R5 ;  /* 0x0000001fff067819 */ /* 0x000fe20000011405 */
[----:B------:R-:W-:Y:S01]  /*0150*/  IMAD R5, R7, 0x8, R2 ;  /* 0x0000000807057824 */ /* 0x000fe200078e0202 */
[-C--:B------:R-:W-:Y:S02]  /*0160*/  IADD3 R12, P2, PT, R13, R10.reuse, RZ ;  /* 0x0000000a0d0c7210 */ /* 0x080fe40007f5e0ff */
[----:B------:R-:W-:Y:S01]  /*0170*/  IADD3.X R14, PT, PT, R6, UR5, R11, P0, P1 ;  /* 0x00000005060e7c10 */ /* 0x000fe200087e240b */
[----:B------:R-:W-:Y:S01]  /*0180*/  IMAD R11, R7, 0x8, R5 ;  /* 0x00000008070b7824 */ /* 0x000fe200078e0205 */
[----:B------:R-:W-:-:S02]  /*0190*/  IADD3 R6, P0, PT, R2, R10, RZ ;  /* 0x0000000a02067210 */ /* 0x000fc40007f1e0ff */
[----:B------:R-:W-:Y:S02]  /*01a0*/  IADD3 R8, P1, PT, R5, R10, RZ ;  /* 0x0000000a05087210 */ /* 0x000fe40007f3e0ff */
[----:B------:R-:W-:Y:S02]  /*01b0*/  LEA.HI.X.SX32 R7, R2, R14, 0x1, P0 ;  /* 0x0000000e02077211 */ /* 0x000fe400000f0eff */
[----:B------:R-:W-:Y:S02]  /*01c0*/  IADD3 R10, P0, PT, R11, R10, RZ ;  /* 0x0000000a0b0a7210 */ /* 0x000fe40007f1e0ff */
[-C--:B------:R-:W-:Y:S01]  /*01d0*/  LEA.HI.X.SX32 R9, R5, R14.reuse, 0x1, P1 ;  /* 0x0000000e05097211 */ /* 0x080fe200008f0eff */
[----:B----4-:R-:W2:Y:S01]  /*01e0*/  LDG.E.U8 R6, desc[UR10][R6.64] ;  /* 0x0000000a06067981 */ /* 0x010ea2000c1e1100 */
[-C--:B------:R-:W-:Y:S02]  /*01f0*/  LEA.HI.X.SX32 R13, R13, R14.reuse, 0x1, P2 ;  /* 0x0000000e0d0d7211 */ /* 0x080fe400010f0eff */
[----:B------:R-:W-:-:S02]  /*0200*/  LEA.HI.X.SX32 R11, R11, R14, 0x1, P0 ;  /* 0x0000000e0b0b7211 */ /* 0x000fc400000f0eff */
[----:B------:R-:W2:Y:S04]  /*0210*/  LDG.E.U8 R9, desc[UR10][R8.64] ;  /* 0x0000000a08097981 */ /* 0x000ea8000c1e1100 */
[----:B------:R-:W3:Y:S04]  /*0220*/  LDG.E.U8 R13, desc[UR10][R12.64] ;  /* 0x0000000a0c0d7981 */ /* 0x000ee8000c1e1100 */
[----:B------:R-:W3:Y:S01]  /*0230*/  LDG.E.U8 R10, desc[UR10][R10.64] ;  /* 0x0000000a0a0a7981 */ /* 0x000ee2000c1e1100 */
[----:B------:R-:W0:Y:S01]  /*0240*/  S2UR UR6, SR_CgaCtaId ;  /* 0x00000000000679c3 */ /* 0x000e220000008800 */
[C---:B------:R-:W-:Y:S01]  /*0250*/  LOP3.LUT R15, R72.reuse, 0xc0, RZ, 0xc0, !PT ;  /* 0x000000c0480f7812 */ /* 0x040fe200078ec0ff */
[----:B------:R-:W-:Y:S01]  /*0260*/  UMOV UR4, 0x400 ;  /* 0x0000040000047882 */ /* 0x000fe20000000000 */
[----:B------:R-:W-:Y:S01]  /*0270*/  IMAD.SHL.U32 R14, R72, 0x2, RZ ;  /* 0x00000002480e7824 */ /* 0x000fe200078e00ff */
[----:B------:R-:W-:Y:S01]  /*0280*/  UISETP.GE.AND UP0, UPT, UR12, 0x1, UPT ;  /* 0x000000010c00788c */ /* 0x000fe2000bf06270 */
[----:B------:R-:W-:-:S04]  /*0290*/  SHF.R.U32.HI R15, RZ, 0x2, R15 ;  /* 0x00000002ff0f7819 */ /* 0x000fc8000001160f */
[----:B------:R-:W-:Y:S01]  /*02a0*/  LOP3.LUT R14, R15, 0x1fe, R14, 0x78, !PT ;  /* 0x000001fe0f0e7812 */ /* 0x000fe200078e780e */
[----:B------:R-:W-:Y:S01]  /*02b0*/  IMAD.MOV.U32 R43, RZ, RZ, -0x800000 ;  /* 0xff800000ff2b7424 */ /* 0x000fe200078e00ff */
[----:B------:R-:W-:Y:S01]  /*02c0*/  CS2R R20, SRZ ;  /* 0x0000000000147805 */ /* 0x000fe2000001ff00 */
[----:B------:R-:W-:Y:S01]  /*02d0*/  IMAD.MOV.U32 R74, RZ, RZ, 0x3f800000 ;  /* 0x3f800000ff4a7424 */ /* 0x000fe200078e00ff */
[----:B------:R-:W-:Y:S01]  /*02e0*/  CS2R R22, SRZ ;  /* 0x0000000000167805 */ /* 0x000fe2000001ff00 */
[----:B------:R-:W-:Y:S01]  /*02f0*/  IMAD.MOV.U32 R73, RZ, RZ, 0x3f800000 ;  /* 0x3f800000ff497424 */ /* 0x000fe200078e00ff */
[----:B0-----:R-:W-:Y:S01]  /*0300*/  ULEA UR6, UR6, UR4, 0x18 ;  /* 0x0000000406067291 */ /* 0x001fe2000f8ec0ff */
[----:B------:R-:W-:Y:S01]  /*0310*/  IMAD.MOV.U32 R42, RZ, RZ, -0x800000 ;  /* 0xff800000ff2a7424 */ /* 0x000fe200078e00ff */
[----:B------:R-:W-:Y:S02]  /*0320*/  CS2R R16, SRZ ;  /* 0x0000000000107805 */ /* 0x000fe4000001ff00 */
[----:B------:R-:W-:Y:S01]  /*0330*/  CS2R R18, SRZ ;  /* 0x0000000000127805 */ /* 0x000fe2000001ff00 */
[----:B--2---:R-:W-:-:S02]  /*0340*/  IMAD R2, R9, 0x100, R6 ;  /* 0x0000010009027824 */ /* 0x004fc400078e0206 */
[----:B---3--:R-:W-:-:S03]  /*0350*/  IMAD R5, R13, 0x100, R10 ;  /* 0x000001000d057824 */ /* 0x008fc600078e020a */
[----:B------:R-:W-:Y:S02]  /*0360*/  F2FP.F16.E4M3.UNPACK_B R2, R2 ;  /* 0x00000002ff02723e */ /* 0x000fe400020006ff */
[----:B------:R-:W-:Y:S02]  /*0370*/  F2FP.F16.E4M3.UNPACK_B R5, R5 ;  /* 0x00000005ff05723e */ /* 0x000fe400020006ff */
[----:B------:R-:W-:Y:S02]  /*0380*/  PRMT R7, R2, 0x7632, R7 ;  /* 0x0000763202077816 */ /* 0x000fe40000000007 */
[----:B------:R-:W-:Y:S01]  /*0390*/  PRMT R6, R5, 0x7632, R6 ;  /* 0x0000763205067816 */ /* 0x000fe20000000006 */
[----:B------:R-:W-:Y:S01]  /*03a0*/  STS.U16 [R14+UR6], R2 ;  /* 0x000000020e007988 */ /* 0x000fe20008000406 */
[----:B------:R-:W-:Y:S02]  /*03b0*/  CS2R R12, SRZ ;  /* 0x00000000000c7805 */ /* 0x000fe4000001ff00 */
[----:B------:R-:W-:-:S02]  /*03c0*/  CS2R R8, SRZ ;  /* 0x0000000000087805 */ /* 0x000fc4000001ff00 */
[----:B------:R-:W-:Y:S01]  /*03d0*/  CS2R R10, SRZ ;  /* 0x00000000000a7805 */ /* 0x000fe2000001ff00 */
[----:B------:R-:W-:Y:S04]  /*03e0*/  STS.U16 [R14+UR6+0x200], R7 ;  /* 0x000200070e007988 */ /* 0x000fe80008000406 */
[----:B------:R0:W-:Y:S04]  /*03f0*/  STS.U16 [R14+UR6+0x400], R5 ;  /* 0x000400050e007988 */ /* 0x0001e80008000406 */
[----:B------:R1:W-:Y:S01]  /*0400*/  STS.U16 [R14+UR6+0x600], R6 ;  /* 0x000600060e007988 */ /* 0x0003e20008000406 */
[----:B0-----:R-:W-:Y:S01]  /*0410*/  IMAD.SHL.U32 R5, R72, 0x20, RZ ;  /* 0x0000002048057824 */ /* 0x001fe200078e00ff */
[----:B-1----:R-:W-:Y:S01]  /*0420*/  CS2R R14, SRZ ;  /* 0x00000000000e7805 */ /* 0x002fe2000001ff00 */
[----:B------:R-:W-:Y:S06]  /*0430*/  BRA.U !UP0, `(.L_x_0) ;  /* 0x00000019081c7547 */ /* 0x000fec000b800000 */
[C---:B------:R-:W-:Y:S01]  /*0440*/  LOP3.LUT R2, R72.reuse, 0x1c, RZ, 0xc0, !PT ;  /* 0x0000001c48027812 */ /* 0x040fe200078ec0ff */
[----:B------:R-:W0:Y:S01]  /*0450*/  LDC.64 R56, c[0x0][0x3c0] ;  /* 0x0000f000ff387b82 */ /* 0x000e220000000a00 */
[----:B------:R-:W-:Y:S01]  /*0460*/  LOP3.LUT R7, R72, 0x1, RZ, 0xc0, !PT ;  /* 0x0000000148077812 */ /* 0x000fe200078ec0ff */
[----:B------:R-:W1:Y:S01]  /*0470*/  LDCU UR4, c[0x0][0x3c8] ;  /* 0x00007900ff0477ac */ /* 0x000e620008000800 */
[--C-:B------:R-:W-:Y:S01]  /*0480*/  SHF.R.U32.HI R6, RZ, 0x1, R72.reuse ;  /* 0x00000001ff067819 */ /* 0x100fe20000011648 */
[----:B------:R-:W-:Y:S01]  /*0490*/  IMAD.MOV.U32 R74, RZ, RZ, 0x3f800000 ;  /* 0x3f800000ff4a7424 */ /* 0x000fe200078e00ff */
[----:B------:R-:W-:Y:S01]  /*04a0*/  SHF.R.S32.HI R8, RZ, 0x1, R72 ;  /* 0x00000001ff087819 */ /* 0x000fe20000011448 */
[----:B------:R-:W-:Y:S01]  /*04b0*/  IMAD R9, R7, 0x2, R2 ;  /* 0x0000000207097824 */ /* 0x000fe200078e0202 */
[----:B------:R-:W-:Y:S01]  /*04c0*/  SGXT.U32 R2, R6, 0x1 ;  /* 0x000000010602781a */ /* 0x000fe20000000000 */
[----:B------:R-:W-:Y:S01]  /*04d0*/  IMAD.SHL.U32 R7, R72, 0x40, RZ ;  /* 0x0000004048077824 */ /* 0x000fe200078e00ff */
[----:B------:R-:W-:Y:S01]  /*04e0*/  SGXT R8, R8, 0x1 ;  /* 0x000000010808781a */ /* 0x000fe20000000200 */
[----:B------:R-:W2:Y:S01]  /*04f0*/  LDC R17, c[0x0][0x3d8] ;  /* 0x0000f600ff117b82 */ /* 0x000ea20000000800 */
[----:B------:R-:W-:Y:S01]  /*0500*/  LOP3.LUT R2, R9, R2, RZ, 0xfc, !PT ;  /* 0x0000000209027212 */ /* 0x000fe200078efcff */
[----:B------:R-:W3:Y:S01]  /*0510*/  LDCU.64 UR14, c[0x0][0x388] ;  /* 0x00007100ff0e77ac */ /* 0x000ee20008000a00 */
[----:B------:R-:W-:Y:S01]  /*0520*/  LOP3.LUT R7, R7, 0x40, RZ, 0xc0, !PT ;  /* 0x0000004007077812 */ /* 0x000fe200078ec0ff */
[----:B------:R-:W-:Y:S01]  /*0530*/  IMAD.MOV.U32 R76, RZ, RZ, -0x800000 ;  /* 0xff800000ff4c7424 */ /* 0x000fe200078e00ff */
[--C-:B------:R-:W-:Y:S01]  /*0540*/  SHF.R.S32.HI R9, RZ, 0x2, R72.reuse ;  /* 0x00000002ff097819 */ /* 0x100fe20000011448 */
[----:B------:R-:W4:Y:S01]  /*0550*/  LDCU.64 UR8, c[0x0][0x3d0] ;  /* 0x00007a00ff0877ac */ /* 0x000f220008000a00 */
[--C-:B------:R-:W-:Y:S01]  /*0560*/  SHF.R.S32.HI R10, RZ, 0x3, R72.reuse ;  /* 0x00000003ff0a7819 */ /* 0x100fe20000011448 */
[----:B------:R-:W-:Y:S01]  /*0570*/  VIADD R11, R7, UR6 ;  /* 0x00000006070b7c36 */ /* 0x000fe20008000000 */
[----:B------:R-:W-:Y:S01]  /*0580*/  SGXT R7, R9, 0x1 ;  /* 0x000000010907781a */ /* 0x000fe20000000200 */
[----:B------:R-:W-:Y:S01]  /*0590*/  IMAD.MOV.U32 R68, RZ, RZ, RZ ;  /* 0x000000ffff447224 */ /* 0x000fe200078e00ff */
[----:B------:R-:W-:Y:S01]  /*05a0*/  LOP3.LUT R9, R8, 0x120, RZ, 0xc0, !PT ;  /* 0x0000012008097812 */ /* 0x000fe200078ec0ff */
[----:B------:R-:W-:Y:S01]  /*05b0*/  IMAD.MOV.U32 R75, RZ, RZ, -0x800000 ;  /* 0xff800000ff4b7424 */ /* 0x000fe200078e00ff */
[----:B------:R-:W-:Y:S01]  /*05c0*/  LOP3.LUT R6, R72, 0x4, RZ, 0xc0, !PT ;  /* 0x0000000448067812 */ /* 0x000fe200078ec0ff */
[----:B0-----:R-:W-:Y:S01]  /*05d0*/  IMAD R56, R56, UR7, RZ ;  /* 0x0000000738387c24 */ /* 0x001fe2000f8e02ff */
[----:B------:R-:W-:Y:S01]  /*05e0*/  SGXT R8, R10, 0x1 ;  /* 0x000000010a08781a */ /* 0x000fe20000000200 */
[----:B------:R-:W-:Y:S01]  /*05f0*/  IMAD R58, R24, R57, RZ ;  /* 0x00000039183a7224 */ /* 0x000fe200078e02ff */
[----:B------:R-:W-:Y:S01]  /*0600*/  LOP3.LUT R9, R9, 0x30, R72, 0x78, !PT ;  /* 0x0000003009097812 */ /* 0x000fe200078e7848 */
[----:B------:R-:W-:Y:S01]  /*0610*/  IMAD R11, R6, 0x80, R11 ;  /* 0x00000080060b7824 */ /* 0x000fe200078e020b */
[----:B------:R-:W-:Y:S01]  /*0620*/  LOP3.LUT R6, R7, 0x90, RZ, 0xc0, !PT ;  /* 0x0000009007067812 */ /* 0x000fe200078ec0ff */
[----:B------:R-:W-:Y:S01]  /*0630*/  IMAD.MOV.U32 R73, RZ, RZ, 0x3f800000 ;  /* 0x3f800000ff497424 */ /* 0x000fe200078e00ff */
[----:B------:R-:W-:-:S02]  /*0640*/  LOP3.LUT R70, R9, 0x90, R8, 0x78, !PT ;  /* 0x0000009009467812 */ /* 0x000fc400078e7808 */
[----:B------:R-:W-:Y:S02]  /*0650*/  CS2R R20, SRZ ;  /* 0x0000000000147805 */ /* 0x000fe4000001ff00 */
[----:B------:R-:W-:Y:S01]  /*0660*/  LOP3.LUT R7, R72, 0x8, RZ, 0xc0, !PT ;  /* 0x0000000848077812 */ /* 0x000fe200078ec0ff */
[----:B------:R-:W0:Y:S01]  /*0670*/  LDC.64 R8, c[0x0][0x390] ;  /* 0x0000e400ff087b82 */ /* 0x000e220000000a00 */
[----:B------:R-:W-:Y:S01]  /*0680*/  LOP3.LUT R6, R6, 0x60, R5, 0xf8, !PT ;  /* 0x0000006006067812 */ /* 0x000fe200078ef805 */
[-C--:B--2---:R-:W-:Y:S01]  /*0690*/  IMAD R60, R4, R17.reuse, RZ ;  /* 0x00000011043c7224 */ /* 0x084fe200078e02ff */
[----:B------:R-:W-:Y:S01]  /*06a0*/  SHF.R.S32.HI R5, RZ, 0x7, R72 ;  /* 0x00000007ff057819 */ /* 0x000fe20000011448 */
[----:B------:R-:W-:Y:S01]  /*06b0*/  IMAD.SHL.U32 R7, R7, 0x2, RZ ;  /* 0x0000000207077824 */ /* 0x000fe200078e00ff */
[C---:B------:R-:W-:Y:S01]  /*06c0*/  LOP3.LUT P0, RZ, R72.reuse, 0x1, RZ, 0xc0, !PT ;  /* 0x0000000148ff7812 */ /* 0x040fe2000780c0ff */
[----:B------:R-:W-:Y:S01]  /*06d0*/  IMAD R62, R17, 0x8, R60 ;  /* 0x00000008113e7824 */ /* 0x000fe200078e023c */
[----:B------:R-:W-:Y:S01]  /*06e0*/  LOP3.LUT P1, RZ, R72, 0x2, RZ, 0xc0, !PT ;  /* 0x0000000248ff7812 */ /* 0x000fe2000782c0ff */
[----:B------:R-:W-:Y:S01]  /*06f0*/  IMAD R24, R24, R17, RZ ;  /* 0x0000001118187224 */ /* 0x000fe200078e02ff */
[----:B------:R-:W-:Y:S01]  /*0700*/  LOP3.LUT R10, R6, R7, RZ, 0x3c, !PT ;  /* 0x00000007060a7212 */ /* 0x000fe200078e3cff */
[----:B------:R-:W-:Y:S01]  /*0710*/  IMAD.SHL.U32 R7, R72, 0x10, RZ ;  /* 0x0000001048077824 */ /* 0x000fe200078e00ff */
[----:B------:R-:W-:Y:S01]  /*0720*/  SGXT R6, R5, 0x1 ;  /* 0x000000010506781a */ /* 0x000fe20000000200 */
[C---:B-1----:R-:W-:Y:S01]  /*0730*/  IMAD R5, R3.reuse, UR4, RZ ;  /* 0x0000000403057c24 */ /* 0x042fe2000f8e02ff */
[----:B----4-:R-:W-:Y:S01]  /*0740*/  UIMAD UR4, UR7, UR8, URZ ;  /* 0x00000008070472a4 */ /* 0x010fe2000f8e02ff */
[----:B------:R-:W-:Y:S01]  /*0750*/  IMAD R3, R3, UR9, RZ ;  /* 0x0000000903037c24 */ /* 0x000fe2000f8e02ff */
[----:B------:R-:W-:Y:S01]  /*0760*/  LOP3.LUT R71, R7, 0x100, RZ, 0xc0, !PT ;  /* 0x0000010007477812 */ /* 0x000fe200078ec0ff */
[----:B------:R-:W-:Y:S01]  /*0770*/  IMAD R64, R17, 0x8, R62 ;  /* 0x0000000811407824 */ /* 0x000fe200078e023e */
[----:B------:R-:W-:Y:S01]  /*0780*/  LOP3.LUT R7, R6, 0x90, RZ, 0xc0, !PT ;  /* 0x0000009006077812 */ /* 0x000fe200078ec0ff */
[----:B------:R-:W-:Y:S01]  /*0790*/  IMAD R6, R4, R57, RZ ;  /* 0x0000003904067224 */ /* 0x000fe200078e02ff */
[--C-:B---3--:R-:W-:Y:S01]  /*07a0*/  IADD3 R15, P2, P3, R5, UR14, R56.reuse ;  /* 0x0000000e050f7c10 */ /* 0x108fe2000fb5e038 */
[----:B------:R-:W-:Y:S01]  /*07b0*/  USHF.R.S32.HI UR5, URZ, 0x1f, UR4 ;  /* 0x0000001fff057899 */ /* 0x000fe20008011404 */
[----:B------:R-:W-:Y:S01]  /*07c0*/  SHF.R.S32.HI R13, RZ, 0x1f, R5 ;  /* 0x0000001fff0d7819 */ /* 0x000fe20000011405 */
[----:B------:R-:W-:Y:S01]  /*07d0*/  IMAD.IADD R70, R70, 0x1, R11 ;  /* 0x0000000146467824 */ /* 0x000fe200078e020b */
[----:B------:R-:W-:-:S02]  /*07e0*/  SHF.R.S32.HI R56, RZ, 0x1f, R56 ;  /* 0x0000001fff387819 */ /* 0x000fc40000011438 */
[----:B------:R-:W-:Y:S02]  /*07f0*/  CS2R R22, SRZ ;  /* 0x0000000000167805 */ /* 0x000fe4000001ff00 */
[----:B------:R-:W-:Y:S01]  /*0800*/  IADD3 R71, PT, PT, R10, UR6, R71 ;  /* 0x000000060a477c10 */ /* 0x000fe2000fffe047 */
[----:B------:R-:W-:Y:S01]  /*0810*/  IMAD R10, R57, 0x8, R6 ;  /* 0x00000008390a7824 */ /* 0x000fe200078e0206 */
[----:B------:R-:W-:Y:S02]  /*0820*/  IADD3.X R13, PT, PT, R13, UR15, R56, P2, P3 ;  /* 0x0000000f0d0d7c10 */ /* 0x000fe400097e6438 */
[----:B------:R-:W-:Y:S02]  /*0830*/  CS2R R16, SRZ ;  /* 0x0000000000107805 */ /* 0x000fe4000001ff00 */
[----:B0-----:R-:W-:Y:S02]  /*0840*/  IADD3 R65, P2, P3, R3, UR4, R8 ;  /* 0x0000000403417c10 */ /* 0x001fe4000fb5e008 */
[----:B------:R-:W-:-:S02]  /*0850*/  CS2R R18, SRZ ;  /* 0x0000000000127805 */ /* 0x000fc4000001ff00 */
[----:B------:R-:W-:Y:S01]  /*0860*/  SHF.R.S32.HI R8, RZ, 0x1f, R3 ;  /* 0x0000001fff087819 */ /* 0x000fe20000011403 */
[----:B------:R-:W0:Y:S01]  /*0870*/  LDCU UR13, c[0x0][0x3a8] ;  /* 0x00007500ff0d77ac */ /* 0x000e220008000800 */
[-C--:B------:R-:W-:Y:S02]  /*0880*/  IADD3 R3, P6, PT, R6, R15.reuse, RZ ;  /* 0x0000000f06037210 */ /* 0x080fe40007fde0ff */
[----:B------:R-:W-:Y:S01]  /*0890*/  LOP3.LUT R72, R7, 0x7f, R72, 0x78, !PT ;  /* 0x0000007f07487812 */ /* 0x000fe200078e7848 */
[----:B------:R-:W-:Y:S01]  /*08a0*/  IMAD R7, R57, 0x8, R10 ;  /* 0x0000000839077824 */ /* 0x000fe200078e020a */
[-C--:B------:R-:W-:Y:S01]  /*08b0*/  IADD3 R4, P5, PT, R10, R15.reuse, RZ ;  /* 0x0000000f0a047210 */ /* 0x080fe20007fbe0ff */
[----:B------:R-:W-:Y:S01]  /*08c0*/  UMOV UR4, URZ ;  /* 0x000000ff00047c82 */ /* 0x000fe20008000000 */
[----:B------:R-:W-:Y:S02]  /*08d0*/  IADD3 R59, P4, PT, R58, R15, RZ ;  /* 0x0000000f3a3b7210 */ /* 0x000fe40007f9e0ff */
[----:B------:R-:W-:-:S02]  /*08e0*/  LEA.HI.X.SX32 R5, R6, R13, 0x1, P6 ;  /* 0x0000000d06057211 */ /* 0x000fc400030f0eff */
[-C--:B------:R-:W-:Y:S02]  /*08f0*/  LEA.HI.X.SX32 R6, R10, R13.reuse, 0x1, P5 ;  /* 0x0000000d0a067211 */ /* 0x080fe400028f0eff */
[----:B------:R-:W-:Y:S02]  /*0900*/  CS2R R10, SRZ ;  /* 0x00000000000a7805 */ /* 0x000fe4000001ff00 */
[----:B------:R-:W-:Y:S01]  /*0910*/  IADD3.X R9, PT, PT, R8, UR5, R9, P2, P3 ;  /* 0x0000000508097c10 */ /* 0x000fe200097e6409 */
[----:B------:R-:W-:Y:S01]  /*0920*/  UMOV UR5, URZ ;  /* 0x000000ff00057c82 */ /* 0x000fe20008000000 */
[----:B------:R-:W-:Y:S02]  /*0930*/  LEA.HI.X.SX32 R58, R58, R13, 0x1, P4 ;  /* 0x0000000d3a3a7211 */ /* 0x000fe400020f0eff */
[-C--:B------:R-:W-:Y:S02]  /*0940*/  IADD3 R61, P2, PT, R60, R65.reuse, RZ ;  /* 0x000000413c3d7210 */ /* 0x080fe40007f5e0ff */
[----:B------:R-:W-:-:S02]  /*0950*/  IADD3 R63, P3, PT, R62, R65, RZ ;  /* 0x000000413e3f7210 */ /* 0x000fc40007f7e0ff */
[----:B------:R-:W-:Y:S02]  /*0960*/  IADD3 R67, P5, PT, R24, R65, RZ ;  /* 0x0000004118437210 */ /* 0x000fe40007fbe0ff */
[C---:B------:R-:W-:Y:S02]  /*0970*/  IADD3 R56, P6, PT, R7.reuse, R15, RZ ;  /* 0x0000000f07387210 */ /* 0x040fe40007fde0ff */
[----:B------:R-:W-:Y:S02]  /*0980*/  CS2R R14, SRZ ;  /* 0x00000000000e7805 */ /* 0x000fe4000001ff00 */
[----:B------:R-:W-:Y:S02]  /*0990*/  IADD3 R65, P4, PT, R64, R65, RZ ;  /* 0x0000004140417210 */ /* 0x000fe40007f9e0ff */
[----:B------:R-:W-:Y:S02]  /*09a0*/  LEA.HI.X.SX32 R7, R7, R13, 0x1, P6 ;  /* 0x0000000d07077211 */ /* 0x000fe400030f0eff */
[----:B------:R-:W-:-:S02]  /*09b0*/  CS2R R12, SRZ ;  /* 0x00000000000c7805 */ /* 0x000fc4000001ff00 */
[-C--:B------:R-:W-:Y:S02]  /*09c0*/  LEA.HI.X.SX32 R60, R60, R9.reuse, 0x1, P2 ;  /* 0x000000093c3c7211 */ /* 0x080fe400010f0eff */
[-C--:B------:R-:W-:Y:S02]  /*09d0*/  LEA.HI.X.SX32 R62, R62, R9.reuse, 0x1, P3 ;  /* 0x000000093e3e7211 */ /* 0x080fe400018f0eff */
[-C--:B------:R-:W-:Y:S02]  /*09e0*/  LEA.HI.X.SX32 R66, R24, R9.reuse, 0x1, P5 ;  /* 0x0000000918427211 */ /* 0x080fe400028f0eff */
[----:B------:R-:W-:Y:S02]  /*09f0*/  LEA.HI.X.SX32 R64, R64, R9, 0x1, P4 ;  /* 0x0000000940407211 */ /* 0x000fe400020f0eff */
[----:B------:R-:W-:Y:S02]  /*0a00*/  CS2R R8, SRZ ;  /* 0x0000000000087805 */ /* 0x000fe4000001ff00 */
[----:B0-----:R-:W-:-:S07]  /*0a10*/  LOP3.LUT R69, R2, 0x1, RZ, 0x3c, !PT ;  /* 0x0000000102457812 */ /* 0x001fce00078e3cff */
.L_x_1:
[----:B------:R-:W-:Y:S02]  /*0a20*/  SHF.R.S32.HI R27, RZ, 0x1f, R68 ;  /* 0x0000001fff1b7819 */ /* 0x000fe40000011444 */
[C---:B------:R-:W-:Y:S02]  /*0a30*/  IADD3 R30, P2, PT, R68.reuse, R3, RZ ;  /* 0x00000003441e7210 */ /* 0x040fe40007f5e0ff */
[C---:B------:R-:W-:Y:S02]  /*0a40*/  IADD3 R28, P3, PT, R68.reuse, R4, RZ ;  /* 0x00000004441c7210 */ /* 0x040fe40007f7e0ff */
[C---:B------:R-:W-:Y:S01]  /*0a50*/  IADD3 R24, P4, PT, R68.reuse, R56, RZ ;  /* 0x0000003844187210 */ /* 0x040fe20007f9e0ff */
[C---:B------:R-:W-:Y:S01]  /*0a60*/  IMAD.X R31, R27.reuse, 0x1, R5, P2 ;  /* 0x000000011b1f7824 */ /* 0x040fe200010e0605 */
[----:B------:R-:W-:Y:S01]  /*0a70*/  IADD3 R26, P2, PT, R68, R59, RZ ;  /* 0x0000003b441a7210 */ /* 0x000fe20007f5e0ff */
[C---:B------:R-:W-:Y:S02]  /*0a80*/  IMAD.X R29, R27.reuse, 0x1, R6, P3 ;  /* 0x000000011b1d7824 */ /* 0x040fe400018e0606 */
[----:B------:R-:W-:-:S02]  /*0a90*/  IMAD.X R25, R27, 0x1, R7, P4 ;  /* 0x000000011b197824 */ /* 0x000fc400020e0607 */
[----:B------:R-:W-:Y:S01]  /*0aa0*/  IMAD.X R27, R27, 0x1, R58, P2 ;  /* 0x000000011b1b7824 */ /* 0x000fe200010e063a */
[----:B------:R-:W2:Y:S04]  /*0ab0*/  LDG.E.U8 R31, desc[UR10][R30.64] ;  /* 0x0000000a1e1f7981 */ /* 0x000ea8000c1e1100 */
[----:B------:R-:W3:Y:S04]  /*0ac0*/  LDG.E.U8 R29, desc[UR10][R28.64] ;  /* 0x0000000a1c1d7981 */ /* 0x000ee8000c1e1100 */
[----:B------:R-:W4:Y:S04]  /*0ad0*/  LDG.E.U8 R25, desc[UR10][R24.64] ;  /* 0x0000000a18197981 */ /* 0x000f28000c1e1100 */
[----:B------:R-:W5:Y:S01]  /*0ae0*/  LDG.E.U8 R35, desc[UR10][R26.64] ;  /* 0x0000000a1a237981 */ /* 0x000f62000c1e1100 */
[----:B------:R-:W-:Y:S01]  /*0af0*/  USHF.R.S32.HI UR8, URZ, 0x1f, UR4 ;  /* 0x0000001fff087899 */ /* 0x000fe20008011404 */
[----:B------:R-:W-:Y:S01]  /*0b00*/  BAR.SYNC.DEFER_BLOCKING 0x0 ;  /* 0x0000000000007b1d */ /* 0x000fe20000010000 */
[----:B------:R-:W-:-:S04]  /*0b10*/  IADD3 R32, P2, PT, R61, UR4, RZ ;  /* 0x000000043d207c10 */ /* 0x000fc8000ff5e0ff */
[----:B------:R-:W-:Y:S02]  /*0b20*/  IADD3.X R33, PT, PT, R60, UR8, RZ, P2, !PT ;  /* 0x000000083c217c10 */ /* 0x000fe400097fe4ff */
[----:B------:R-:W-:Y:S02]  /*0b30*/  IADD3 R44, P2, PT, R63, UR4, RZ ;  /* 0x000000043f2c7c10 */ /* 0x000fe4000ff5e0ff */
[----:B------:R-:W-:Y:S02]  /*0b40*/  IADD3 R42, P3, PT, R65, UR4, RZ ;  /* 0x00000004412a7c10 */ /* 0x000fe4000ff7e0ff */
[----:B------:R-:W-:Y:S02]  /*0b50*/  IADD3.X R45, PT, PT, R62, UR8, RZ, P2, !PT ;  /* 0x000000083e2d7c10 */ /* 0x000fe400097fe4ff */
[----:B------:R-:W-:Y:S02]  /*0b60*/  IADD3 R50, P2, PT, R67, UR4, RZ ;  /* 0x0000000443327c10 */ /* 0x000fe4000ff5e0ff */
[----:B------:R-:W-:-:S02]  /*0b70*/  IADD3.X R43, PT, PT, R64, UR8, RZ, P3, !PT ;  /* 0x00000008402b7c10 */ /* 0x000fc40009ffe4ff */
[----:B------:R-:W-:Y:S01]  /*0b80*/  IADD3.X R51, PT, PT, R66, UR8, RZ, P2, !PT ;  /* 0x0000000842337c10 */ /* 0x000fe200097fe4ff */
[----:B--2---:R-:W-:Y:S04]  /*0b90*/  STS.U8 [R72+UR6+0x800], R31 ;  /* 0x0008001f48007988 */ /* 0x004fe80008000006 */
[----:B---3--:R-:W-:Y:S04]  /*0ba0*/  STS.U8 [R72+UR6+0x900], R29 ;  /* 0x0009001d48007988 */ /* 0x008fe80008000006 */
[----:B----4-:R-:W-:Y:S04]  /*0bb0*/  STS.U8 [R72+UR6+0xa00], R25 ;  /* 0x000a001948007988 */ /* 0x010fe80008000006 */
[----:B-----5:R-:W-:Y:S01]  /*0bc0*/  STS.U8 [R72+UR6+0xb00], R35 ;  /* 0x000b002348007988 */ /* 0x020fe20008000006 */
[----:B------:R-:W-:Y:S06]  /*0bd0*/  BAR.SYNC.DEFER_BLOCKING 0x0 ;  /* 0x0000000000007b1d */ /* 0x000fec0000010000 */
[----:B------:R0:W2:Y:S04]  /*0be0*/  LDG.E.U8 R79, desc[UR10][R32.64] ;  /* 0x0000000a204f7981 */ /* 0x0000a8000c1e1100 */
[----:B------:R1:W3:Y:S04]  /*0bf0*/  LDG.E.U8 R78, desc[UR10][R44.64] ;  /* 0x0000000a2c4e7981 */ /* 0x0002e8000c1e1100 */
[----:B------:R4:W5:Y:S04]  /*0c00*/  LDG.E.U8 R77, desc[UR10][R42.64] ;  /* 0x0000000a2a4d7981 */ /* 0x000968000c1e1100 */
[----:B------:R0:W2:Y:S04]  /*0c10*/  LDG.E.U8 R81, desc[UR10][R50.64] ;  /* 0x0000000a32517981 */ /* 0x0000a8000c1e1100 */
[----:B------:R-:W0:Y:S04]  /*0c20*/  LDSM.16.M88.4 R36, [R71+0x800] ;  /* 0x000800004724783b */ /* 0x000e280000000200 */
[----:B------:R-:W1:Y:S04]  /*0c30*/  LDSM.16.MT88.4 R24, [R70] ;  /* 0x000000004618783b */ /* 0x000e680000004200 */
[----:B------:R-:W4:Y:S01]  /*0c40*/  LDSM.16.MT88.4 R28, [R70+0x400] ;  /* 0x00040000461c783b */ /* 0x000f220000004200 */
[----:B0-----:R-:W-:-:S02]  /*0c50*/  F2FP.F16.E4M3.UNPACK_B R40, R36 ;  /* 0x00000024ff28723e */ /* 0x001fc400020006ff */
[----:B------:R-:W-:Y:S01]  /*0c60*/  F2FP.F16.E4M3.UNPACK_B R41, R37 ;  /* 0x00000025ff29723e */ /* 0x000fe200020006ff */
[----:B-1----:R-:W-:Y:S01]  /*0c70*/  IMAD.MOV.U32 R32, RZ, RZ, R24 ;  /* 0x000000ffff207224 */ /* 0x002fe200078e0018 */
[----:B------:R-:W-:Y:S01]  /*0c80*/  F2FP.F16.E4M3.UNPACK_B R44, R38 ;  /* 0x00000026ff2c723e */ /* 0x000fe200020006ff */
[----:B------:R-:W-:Y:S01]  /*0c90*/  IMAD.MOV.U32 R33, RZ, RZ, R26 ;  /* 0x000000ffff217224 */ /* 0x000fe200078e001a */
[----:B------:R-:W-:Y:S01]  /*0ca0*/  F2FP.F16.E4M3.UNPACK_B R45, R39 ;  /* 0x00000027ff2d723e */ /* 0x000fe200020006ff */
[----:B----4-:R-:W-:Y:S01]  /*0cb0*/  IMAD.MOV.U32 R34, RZ, RZ, R28 ;  /* 0x000000ffff227224 */ /* 0x010fe200078e001c */
[----:B------:R-:W-:Y:S01]  /*0cc0*/  F2FP.F16.E4M3.UNPACK_B R36, R36.H1 ;  /* 0x00000024ff24723e */ /* 0x000fe200030006ff */
[----:B------:R-:W-:Y:S01]  /*0cd0*/  IMAD.MOV.U32 R35, RZ, RZ, R30 ;  /* 0x000000ffff237224 */ /* 0x000fe200078e001e */
[----:B------:R-:W-:Y:S01]  /*0ce0*/  F2FP.F16.E4M3.UNPACK_B R37, R37.H1 ;  /* 0x00000025ff25723e */ /* 0x000fe200030006ff */
[----:B------:R-:W-:Y:S02]  /*0cf0*/  IMAD.MOV.U32 R42, RZ, RZ, R28 ;  /* 0x000000ffff2a7224 */ /* 0x000fe400078e001c */
[----:B------:R-:W-:-:S02]  /*0d00*/  IMAD.MOV.U32 R43, RZ, RZ, R30 ;  /* 0x000000ffff2b7224 */ /* 0x000fc400078e001e */
[----:B------:R-:W-:Y:S01]  /*0d10*/  IMAD.MOV.U32 R46, RZ, RZ, R29 ;  /* 0x000000ffff2e7224 */ /* 0x000fe200078e001d */
[----:B------:R-:W-:Y:S01]  /*0d20*/  HMMA.16816.F32 R32, R32, R40, RZ ;  /* 0x000000282020723c */ /* 0x000fe200000018ff */
[----:B------:R-:W-:Y:S02]  /*0d30*/  IMAD.MOV.U32 R40, RZ, RZ, R24 ;  /* 0x000000ffff287224 */ /* 0x000fe400078e0018 */
[----:B------:R-:W-:Y:S02]  /*0d40*/  IMAD.MOV.U32 R41, RZ, RZ, R26 ;  /* 0x000000ffff297224 */ /* 0x000fe400078e001a */
[----:B------:R-:W-:-:S05]  /*0d50*/  IMAD.MOV.U32 R47, RZ, RZ, R31 ;  /* 0x000000ffff2f7224 */ /* 0x000fca00078e001f */
[----:B------:R-:W-:Y:S01]  /*0d60*/  HMMA.16816.F32 R40, R40, R44, RZ ;  /* 0x0000002c2828723c */ /* 0x000fe200000018ff */
[----:B------:R-:W-:Y:S02]  /*0d70*/  IMAD.MOV.U32 R44, RZ, RZ, R25 ;  /* 0x000000ffff2c7224 */ /* 0x000fe400078e0019 */
[----:B------:R-:W-:-:S07]  /*0d80*/  IMAD.MOV.U32 R45, RZ, RZ, R27 ;  /* 0x000000ffff2d7224 */ /* 0x000fce00078e001b */
[----:B------:R-:W-:Y:S01]  /*0d90*/  HMMA.16816.F32 R32, R44, R36, R32 ;  /* 0x000000242c20723c */ /* 0x000fe20000001820 */
[----:B------:R-:W-:Y:S01]  /*0da0*/  F2FP.F16.E4M3.UNPACK_B R44, R38.H1 ;  /* 0x00000026ff2c723e */ /* 0x000fe200030006ff */
[----:B------:R-:W-:Y:S01]  /*0db0*/  IMAD.MOV.U32 R36, RZ, RZ, R25 ;  /* 0x000000ffff247224 */ /* 0x000fe200078e0019 */
[----:B------:R-:W-:Y:S01]  /*0dc0*/  F2FP.F16.E4M3.UNPACK_B R45, R39.H1 ;  /* 0x00000027ff2d723e */ /* 0x000fe200030006ff */
[----:B------:R-:W-:Y:S02]  /*0dd0*/  IMAD.MOV.U32 R37, RZ, RZ, R27 ;  /* 0x000000ffff257224 */ /* 0x000fe400078e001b */
[----:B------:R-:W-:Y:S02]  /*0de0*/  IMAD.MOV.U32 R38, RZ, RZ, R29 ;  /* 0x000000ffff267224 */ /* 0x000fe400078e001d */
[----:B------:R-:W-:-:S07]  /*0df0*/  IMAD.MOV.U32 R39, RZ, RZ, R31 ;  /* 0x000000ffff277224 */ /* 0x000fce00078e001f */
[----:B------:R-:W-:Y:S01]  /*0e00*/  HMMA.16816.F32 R36, R36, R44, R40 ;  /* 0x0000002c2424723c */ /* 0x000fe20000001828 */
[----:B------:R-:W0:Y:S01]  /*0e10*/  LDSM.16.M88.4 R40, [R71+0xa00] ;  /* 0x000a00004728783b */ /* 0x000e220000000200 */
[----:B------:R-:W-:Y:S02]  /*0e20*/  IMAD.MOV.U32 R44, RZ, RZ, R24 ;  /* 0x000000ffff2c7224 */ /* 0x000fe400078e0018 */
[----:B------:R-:W-:Y:S01]  /*0e30*/  IMAD.MOV.U32 R45, RZ, RZ, R26 ;  /* 0x000000ffff2d7224 */ /* 0x000fe200078e001a */
[----:B------:R-:W-:Y:S01]  /*0e40*/  BAR.SYNC.DEFER_BLOCKING 0x0 ;  /* 0x0000000000007b1d */ /* 0x000fe20000010000 */
[----:B------:R-:W-:Y:S02]  /*0e50*/  IMAD.MOV.U32 R46, RZ, RZ, R28 ;  /* 0x000000ffff2e7224 */ /* 0x000fe400078e001c */
[----:B------:R-:W-:Y:S02]  /*0e60*/  IMAD.MOV.U32 R47, RZ, RZ, R30 ;  /* 0x000000ffff2f7224 */ /* 0x000fe400078e001e */
[----:B------:R-:W-:-:S02]  /*0e70*/  IMAD.MOV.U32 R50, RZ, RZ, R28 ;  /* 0x000000ffff327224 */ /* 0x000fc400078e001c */
[----:B------:R-:W-:Y:S02]  /*0e80*/  IMAD.MOV.U32 R51, RZ, RZ, R30 ;  /* 0x000000ffff337224 */ /* 0x000fe400078e001e */
[----:B------:R-:W-:Y:S02]  /*0e90*/  IMAD.MOV.U32 R54, RZ, RZ, R29 ;  /* 0x000000ffff367224 */ /* 0x000fe400078e001d */
[----:B------:R-:W-:Y:S01]  /*0ea0*/  IMAD.MOV.U32 R55, RZ, RZ, R31 ;  /* 0x000000ffff377224 */ /* 0x000fe200078e001f */
[----:B0-----:R-:W-:Y:S02]  /*0eb0*/  F2FP.F16.E4M3.UNPACK_B R48, R40 ;  /* 0x00000028ff30723e */ /* 0x001fe400020006ff */
[----:B------:R-:W-:Y:S02]  /*0ec0*/  F2FP.F16.E4M3.UNPACK_B R49, R41 ;  /* 0x00000029ff31723e */ /* 0x000fe400020006ff */
[----:B------:R-:W-:Y:S02]  /*0ed0*/  F2FP.F16.E4M3.UNPACK_B R52, R42 ;  /* 0x0000002aff34723e */ /* 0x000fe400020006ff */
[----:B------:R-:W-:-:S03]  /*0ee0*/  F2FP.F16.E4M3.UNPACK_B R53, R43 ;  /* 0x0000002bff35723e */ /* 0x000fc600020006ff */
[----:B------:R-:W-:Y:S01]  /*0ef0*/  HMMA.16816.F32 R44, R44, R48, RZ ;  /* 0x000000302c2c723c */ /* 0x000fe200000018ff */
[----:B------:R-:W-:Y:S02]  /*0f00*/  IMAD.MOV.U32 R48, RZ, RZ, R24 ;  /* 0x000000ffff307224 */ /* 0x000fe400078e0018 */
[----:B------:R-:W-:-:S07]  /*0f10*/  IMAD.MOV.U32 R49, RZ, RZ, R26 ;  /* 0x000000ffff317224 */ /* 0x000fce00078e001a */
[----:B------:R-:W-:Y:S01]  /*0f20*/  HMMA.16816.F32 R48, R48, R52, RZ ;  /* 0x000000343030723c */ /* 0x000fe200000018ff */
[----:B------:R-:W-:Y:S01]  /*0f30*/  F2FP.F16.E4M3.UNPACK_B R40, R40.H1 ;  /* 0x00000028ff28723e */ /* 0x000fe200030006ff */
[----:B------:R-:W-:Y:S01]  /*0f40*/  IMAD.MOV.U32 R52, RZ, RZ, R25 ;  /* 0x000000ffff347224 */ /* 0x000fe200078e0019 */
[----:B------:R-:W-:Y:S01]  /*0f50*/  F2FP.F16.E4M3.UNPACK_B R41, R41.H1 ;  /* 0x00000029ff29723e */ /* 0x000fe200030006ff */
[----:B------:R-:W-:Y:S02]  /*0f60*/  IMAD.MOV.U32 R53, RZ, RZ, R27 ;  /* 0x000000ffff357224 */ /* 0x000fe400078e001b */
[----:B------:R-:W-:Y:S01]  /*0f70*/  IMAD.MOV.U32 R24, RZ, RZ, R25 ;  /* 0x000000ffff187224 */ /* 0x000fe200078e0019 */
[----:B------:R-:W-:Y:S01]  /*0f80*/  F2FP.F16.E4M3.UNPACK_B R42, R42.H1 ;  /* 0x0000002aff2a723e */ /* 0x000fe200030006ff */
[----:B------:R-:W-:Y:S01]  /*0f90*/  IMAD.MOV.U32 R25, RZ, RZ, R27 ;  /* 0x000000ffff197224 */ /* 0x000fe200078e001b */
[----:B------:R-:W-:Y:S01]  /*0fa0*/  F2FP.F16.E4M3.UNPACK_B R43, R43.H1 ;  /* 0x0000002bff2b723e */ /* 0x000fe200030006ff */
[----:B------:R-:W-:-:S02]  /*0fb0*/  IMAD.MOV.U32 R26, RZ, RZ, R29 ;  /* 0x000000ffff1a7224 */ /* 0x000fc400078e001d */
[----:B------:R-:W-:Y:S01]  /*0fc0*/  IMAD.MOV.U32 R27, RZ, RZ, R31 ;  /* 0x000000ffff1b7224 */ /* 0x000fe200078e001f */
[----:B------:R-:W-:Y:S08]  /*0fd0*/  HMMA.16816.F32 R44, R52, R40, R44 ;  /* 0x00000028342c723c */ /* 0x000ff0000000182c */
[----:B------:R-:W-:Y:S01]  /*0fe0*/  HMMA.16816.F32 R24, R24, R42, R48 ;  /* 0x0000002a1818723c */ /* 0x000fe20000001830 */
[----:B------:R-:W-:Y:S01]  /*0ff0*/  FMUL R28, R32, UR13 ;  /* 0x0000000d201c7c20 */ /* 0x000fe20008400000 */
[----:B------:R-:W-:Y:S01]  /*1000*/  FMUL R29, R33, UR13 ;  /* 0x0000000d211d7c20 */ /* 0x000fe20008400000 */
[----:B------:R-:W-:Y:S01]  /*1010*/  FMUL R30, R36, UR13 ;  /* 0x0000000d241e7c20 */ /* 0x000fe20008400000 */
[----:B------:R-:W-:-:S04]  /*1020*/  FMUL R31, R37, UR13 ;  /* 0x0000000d251f7c20 */ /* 0x000fc80008400000 */
[----:B------:R-:W-:-:S03]  /*1030*/  FMNMX3 R30, R28, R29, R30, !PT ;  /* 0x0000001d1c1e7276 */ /* 0x000fc6000780001e */
[----:B------:R-:W-:Y:S01]  /*1040*/  FMUL R40, R44, UR13 ;  /* 0x0000000d2c287c20 */ /* 0x000fe20008400000 */
[----:B------:R-:W-:-:S04]  /*1050*/  FMUL R28, R45, UR13 ;  /* 0x0000000d2d1c7c20 */ /* 0x000fc80008400000 */
[----:B------:R-:W-:-:S03]  /*1060*/  FMNMX3 R31, R30, R31, R40, !PT ;  /* 0x0000001f1e1f7276 */ /* 0x000fc60007800028 */
[----:B------:R-:W-:Y:S01]  /*1070*/  FMUL R29, R24, UR13 ;  /* 0x0000000d181d7c20 */ /* 0x000fe20008400000 */
[----:B------:R-:W-:-:S04]  /*1080*/  FMUL R30, R25, UR13 ;  /* 0x0000000d191e7c20 */ /* 0x000fc80008400000 */
[----:B------:R-:W-:-:S04]  /*1090*/  FMNMX3 R29, R31, R28, R29, !PT ;  /* 0x0000001c1f1d7276 */ /* 0x000fc8000780001d */
[----:B------:R-:W-:-:S05]  /*10a0*/  FMNMX R41, R30, R29, !PT ;  /* 0x0000001d1e297209 */ /* 0x000fca0007800000 */
[----:B------:R-:W0:Y:S01]  /*10b0*/  SHFL.BFLY PT, R42, R41, 0x2, 0x1f ;  /* 0x0c401f00292a7f89 */ /* 0x000e2200000e0000 */
[----:B------:R-:W-:Y:S01]  /*10c0*/  FMUL R28, R34, UR13 ;  /* 0x0000000d221c7c20 */ /* 0x000fe20008400000 */
[----:B------:R-:W-:Y:S01]  /*10d0*/  FMUL R29, R35, UR13 ;  /* 0x0000000d231d7c20 */ /* 0x000fe20008400000 */
[----:B------:R-:W-:Y:S01]  /*10e0*/  FMUL R30, R38, UR13 ;  /* 0x0000000d261e7c20 */ /* 0x000fe20008400000 */
[----:B------:R-:W-:Y:S01]  /*10f0*/  FMUL R31, R39, UR13 ;  /* 0x0000000d271f7c20 */ /* 0x000fe20008400000 */
[----:B------:R-:W-:-:S03]  /*1100*/  FMUL R40, R46, UR13 ;  /* 0x0000000d2e287c20 */ /* 0x000fc60008400000 */
[----:B------:R-:W-:Y:S01]  /*1110*/  FMNMX3 R28, R28, R29, R30, !PT ;  /* 0x0000001d1c1c7276 */ /* 0x000fe2000780001e */
[----:B------:R-:W-:-:S03]  /*1120*/  FMUL R29, R26, UR13 ;  /* 0x0000000d1a1d7c20 */ /* 0x000fc60008400000 */
[----:B------:R-:W-:Y:S01]  /*1130*/  FMNMX3 R31, R28, R31, R40, !PT ;  /* 0x0000001f1c1f7276 */ /* 0x000fe20007800028 */
[----:B------:R-:W-:Y:S01]  /*1140*/  FMUL R28, R47, UR13 ;  /* 0x0000000d2f1c7c20 */ /* 0x000fe20008400000 */
[----:B------:R-:W-:-:S04]  /*1150*/  FMUL R30, R27, UR13 ;  /* 0x0000000d1b1e7c20 */ /* 0x000fc80008400000 */
[----:B------:R-:W-:Y:S02]  /*1160*/  FMNMX3 R29, R31, R28, R29, !PT ;  /* 0x0000001c1f1d7276 */ /* 0x000fe4000780001d */
[----:B0-----:R-:W-:Y:S02]  /*1170*/  FMNMX R49, R41, R42, !PT ;  /* 0x0000002a29317209 */ /* 0x001fe40007800000 */
[----:B------:R-:W-:-:S03]  /*1180*/  FMNMX R29, R30, R29, !PT ;  /* 0x0000001d1e1d7209 */ /* 0x000fc60007800000 */
[----:B------:R-:W0:Y:S04]  /*1190*/  SHFL.BFLY PT, R43, R49, 0x1, 0x1f ;  /* 0x0c201f00312b7f89 */ /* 0x000e2800000e0000 */
[----:B------:R-:W1:Y:S01]  /*11a0*/  SHFL.BFLY PT, R42, R29, 0x2, 0x1f ;  /* 0x0c401f001d2a7f89 */ /* 0x000e6200000e0000 */
[----:B0-----:R-:W-:Y:S02]  /*11b0*/  FMNMX3 R43, R49, R43, R76, !PT ;  /* 0x0000002b312b7276 */ /* 0x001fe4000780004c */
[----:B-1----:R-:W-:-:S03]  /*11c0*/  FMNMX R42, R29, R42, !PT ;  /* 0x0000002a1d2a7209 */ /* 0x002fc60007800000 */
[----:B------:R-:W-:-:S04]  /*11d0*/  FFMA R32, R32, UR13, -R43 ;  /* 0x0000000d20207c23 */ /* 0x000fc8000800082b */
[----:B------:R-:W-:Y:S02]  /*11e0*/  FMUL R40, R32, 1.4426950216293334961 ;  /* 0x3fb8aa3b20287820 */ /* 0x000fe40000400000 */
[----:B------:R-:W0:Y:S01]  /*11f0*/  SHFL.BFLY PT, R32, R42, 0x1, 0x1f ;  /* 0x0c201f002a207f89 */ /* 0x000e2200000e0000 */
[--C-:B------:R-:W-:Y:S01]  /*1200*/  FFMA R36, R36, UR13, -R43.reuse ;  /* 0x0000000d24247c23 */ /* 0x100fe2000800082b */
[--C-:B------:R-:W-:Y:S01]  /*1210*/  FFMA R37, R37, UR13, -R43.reuse ;  /* 0x0000000d25257c23 */ /* 0x100fe2000800082b */
[--C-:B------:R-:W-:Y:S02]  /*1220*/  FFMA R33, R33, UR13, -R43.reuse ;  /* 0x0000000d21217c23 */ /* 0x100fe4000800082b */
[----:B------:R-:W-:Y:S01]  /*1230*/  FMUL R28, R36, 1.4426950216293334961 ;  /* 0x3fb8aa3b241c7820 */ /* 0x000fe20000400000 */
[----:B------:R-:W-:Y:S01]  /*1240*/  FMUL R29, R37, 1.4426950216293334961 ;  /* 0x3fb8aa3b251d7820 */ /* 0x000fe20000400000 */
[----:B------:R-:W-:Y:S01]  /*1250*/  FMUL R33, R33, 1.4426950216293334961 ;  /* 0x3fb8aa3b21217820 */ /* 0x000fe20000400000 */
[--C-:B------:R-:W-:Y:S01]  /*1260*/  FFMA R44, R44, UR13, -R43.reuse ;  /* 0x0000000d2c2c7c23 */ /* 0x100fe2000800082b */
[----:B------:R-:W-:Y:S01]  /*1270*/  FFMA R45, R45, UR13, -R43 ;  /* 0x0000000d2d2d7c23 */ /* 0x000fe2000800082b */
[----:B------:R-:W-:Y:S01]  /*1280*/  MUFU.EX2 R40, R40 ;  /* 0x0000002800287308 */ /* 0x000fe20000000800 */
[----:B0-----:R-:W-:-:S05]  /*1290*/  FMNMX3 R42, R42, R32, R75, !PT ;  /* 0x000000202a2a7276 */ /* 0x001fca000780004b */
[--C-:B------:R-:W-:Y:S01]  /*12a0*/  FFMA R38, R38, UR13, -R42.reuse ;  /* 0x0000000d26267c23 */ /* 0x100fe2000800082a */
[--C-:B------:R-:W-:Y:S01]  /*12b0*/  FFMA R34, R34, UR13, -R42.reuse ;  /* 0x0000000d22227c23 */ /* 0x100fe2000800082a */
[--C-:B------:R-:W-:Y:S01]  /*12c0*/  FFMA R35, R35, UR13, -R42.reuse ;  /* 0x0000000d23237c23 */ /* 0x100fe2000800082a */
[----:B------:R-:W-:Y:S01]  /*12d0*/  FFMA R39, R39, UR13, -R42 ;  /* 0x0000000d27277c23 */ /* 0x000fe2000800082a */
[----:B------:R-:W-:Y:S01]  /*12e0*/  FMUL R38, R38, 1.4426950216293334961 ;  /* 0x3fb8aa3b26267820 */ /* 0x000fe20000400000 */
[----:B------:R0:W-:Y:S01]  /*12f0*/  MUFU.EX2 R41, R33 ;  /* 0x0000002100297308 */ /* 0x0001e20000000800 */
[----:B------:R-:W-:Y:S01]  /*1300*/  FMUL R34, R34, 1.4426950216293334961 ;  /* 0x3fb8aa3b22227820 */ /* 0x000fe20000400000 */
[----:B------:R-:W-:Y:S01]  /*1310*/  FMUL R35, R35, 1.4426950216293334961 ;  /* 0x3fb8aa3b23237820 */ /* 0x000fe20000400000 */
[----:B------:R-:W-:Y:S01]  /*1320*/  FMUL R39, R39, 1.4426950216293334961 ;  /* 0x3fb8aa3b27277820 */ /* 0x000fe20000400000 */
[----:B------:R-:W-:Y:S01]  /*1330*/  FMUL R31, R44, 1.4426950216293334961 ;  /* 0x3fb8aa3b2c1f7820 */ /* 0x000fe20000400000 */
[----:B------:R-:W-:-:S03]  /*1340*/  FMUL R30, R45, 1.4426950216293334961 ;  /* 0x3fb8aa3b2d1e7820 */ /* 0x000fc60000400000 */
[----:B------:R-:W-:Y:S01]  /*1350*/  MUFU.EX2 R28, R28 ;  /* 0x0000001c001c7308 */ /* 0x000fe20000000800 */
[----:B------:R-:W-:Y:S01]  /*1360*/  FFMA R47, R47, UR13, -R42 ;  /* 0x0000000d2f2f7c23 */ /* 0x000fe2000800082a */
[----:B------:R-:W-:-:S06]  /*1370*/  FFMA R24, R24, UR13, -R43 ;  /* 0x0000000d18187c23 */ /* 0x000fcc000800082b */
[----:B------:R-:W1:Y:S01]  /*1380*/  MUFU.EX2 R29, R29 ;  /* 0x0000001d001d7308 */ /* 0x000e620000000800 */
[----:B------:R-:W-:Y:S01]  /*1390*/  FFMA R25, R25, UR13, -R43 ;  /* 0x0000000d19197c23 */ /* 0x000fe2000800082b */
[--C-:B------:R-:W-:Y:S01]  /*13a0*/  FFMA R46, R46, UR13, -R42.reuse ;  /* 0x0000000d2e2e7c23 */ /* 0x100fe2000800082a */
[--C-:B------:R-:W-:Y:S01]  /*13b0*/  FFMA R26, R26, UR13, -R42.reuse ;  /* 0x0000000d1a1a7c23 */ /* 0x100fe2000800082a */
[----:B------:R-:W-:Y:S01]  /*13c0*/  FFMA R27, R27, UR13, -R42 ;  /* 0x0000000d1b1b7c23 */ /* 0x000fe2000800082a */
[----:B0-----:R-:W-:-:S03]  /*13d0*/  FMUL R33, R47, 1.4426950216293334961 ;  /* 0x3fb8aa3b2f217820 */ /* 0x001fc60000400000 */
[----:B------:R-:W-:Y:S01]  /*13e0*/  MUFU.EX2 R36, R34 ;  /* 0x0000002200247308 */ /* 0x000fe20000000800 */
[----:B------:R-:W-:Y:S01]  /*13f0*/  FMUL R24, R24, 1.4426950216293334961 ;  /* 0x3fb8aa3b18187820 */ /* 0x000fe20000400000 */
[----:B------:R-:W-:Y:S01]  /*1400*/  FMUL R25, R25, 1.4426950216293334961 ;  /* 0x3fb8aa3b19197820 */ /* 0x000fe20000400000 */
[----:B------:R-:W-:-:S05]  /*1410*/  FMUL R46, R46, 1.4426950216293334961 ;  /* 0x3fb8aa3b2e2e7820 */ /* 0x000fca0000400000 */
[----:B------:R-:W0:Y:S01]  /*1420*/  MUFU.EX2 R37, R35 ;  /* 0x0000002300257308 */ /* 0x000e220000000800 */
[----:B------:R-:W-:Y:S01]  /*1430*/  FMUL R26, R26, 1.4426950216293334961 ;  /* 0x3fb8aa3b1a1a7820 */ /* 0x000fe20000400000 */
[----:B------:R-:W-:-:S06]  /*1440*/  FMUL R27, R27, 1.4426950216293334961 ;  /* 0x3fb8aa3b1b1b7820 */ /* 0x000fcc0000400000 */
[----:B------:R-:W-:Y:S08]  /*1450*/  MUFU.EX2 R38, R38 ;  /* 0x0000002600267308 */ /* 0x000ff00000000800 */
[----:B------:R1:W4:Y:S01]  /*1460*/  MUFU.EX2 R55, R39 ;  /* 0x0000002700377308 */ /* 0x0003220000000800 */
[----:B--2---:R-:W-:Y:S07]  /*1470*/  STS.U8 [R72+UR6+0x800], R79 ;  /* 0x0008004f48007988 */ /* 0x004fee0008000006 */
[----:B------:R-:W-:Y:S01]  /*1480*/  MUFU.EX2 R31, R31 ;  /* 0x0000001f001f7308 */ /* 0x000fe20000000800 */
[----:B---3--:R-:W-:Y:S07]  /*1490*/  STS.U8 [R72+UR6+0x900], R78 ;  /* 0x0009004e48007988 */ /* 0x008fee0008000006 */
[----:B------:R-:W2:Y:S01]  /*14a0*/  MUFU.EX2 R30, R30 ;  /* 0x0000001e001e7308 */ /* 0x000ea20000000800 */
[----:B-----5:R-:W-:Y:S01]  /*14b0*/  STS.U8 [R72+UR6+0xa00], R77 ;  /* 0x000a004d48007988 */ /* 0x020fe20008000006 */
[----:B-1----:R-:W-:-:S03]  /*14c0*/  F2FP.SATFINITE.E4M3.F32.PACK_AB_MERGE_C R39, R29, R28, RZ ;  /* 0x0000001c1d27723e */ /* 0x002fc600048070ff */
[----:B------:R-:W-:Y:S03]  /*14d0*/  STS.U8 [R72+UR6+0xb00], R81 ;  /* 0x000b005148007988 */ /* 0x000fe60008000006 */
[----:B------:R1:W-:Y:S01]  /*14e0*/  MUFU.EX2 R32, R24 ;  /* 0x0000001800207308 */ /* 0x0003e20000000800 */
[----:B------:R-:W-:-:S07]  /*14f0*/  F2FP.F16.E4M3.UNPACK_B R45, R39 ;  /* 0x00000027ff2d723e */ /* 0x000fce00020006ff */
[----:B------:R0:W3:Y:S01]  /*1500*/  MUFU.EX2 R51, R25 ;  /* 0x0000001900337308 */ /* 0x0000e20000000800 */
[----:B-1----:R-:W-:-:S07]  /*1510*/  F2FP.SATFINITE.E4M3.F32.PACK_AB_MERGE_C R24, R41, R40, RZ ;  /* 0x000000282918723e */ /* 0x002fce00048070ff */
[----:B------:R-:W-:Y:S01]  /*1520*/  MUFU.EX2 R34, R46 ;  /* 0x0000002e00227308 */ /* 0x000fe20000000800 */
[----:B------:R-:W-:-:S07]  /*1530*/  F2FP.F16.E4M3.UNPACK_B R24, R24 ;  /* 0x00000018ff18723e */ /* 0x000fce00020006ff */
[----:B------:R-:W1:Y:S08]  /*1540*/  MUFU.EX2 R33, R33 ;  /* 0x0000002100217308 */ /* 0x000e700000000800 */
[----:B------:R-:W-:Y:S08]  /*1550*/  MUFU.EX2 R35, R26 ;  /* 0x0000001a00237308 */ /* 0x000ff00000000800 */
[----:B------:R-:W5:Y:S01]  /*1560*/  MUFU.EX2 R50, R27 ;  /* 0x0000001b00327308 */ /* 0x000f620000000800 */
[----:B0-----:R-:W-:-:S02]  /*1570*/  F2FP.SATFINITE.E4M3.F32.PACK_AB_MERGE_C R25, R37, R36, RZ ;  /* 0x000000242519723e */ /* 0x001fc400048070ff */
[----:B----4-:R-:W-:Y:S02]  /*1580*/  F2FP.SATFINITE.E4M3.F32.PACK_AB_MERGE_C R44, R55, R38, RZ ;  /* 0x00000026372c723e */ /* 0x010fe400048070ff */
[----:B------:R-:W-:Y:S02]  /*1590*/  SEL R53, R24, R45, !P0 ;  /* 0x0000002d18357207 */ /* 0x000fe40004000000 */
[----:B------:R-:W-:Y:S02]  /*15a0*/  SEL R52, R45, R24, !P0 ;  /* 0x000000182d347207 */ /* 0x000fe40004000000 */
[----:B------:R-:W-:Y:S02]  /*15b0*/  F2FP.F16.E4M3.UNPACK_B R25, R25 ;  /* 0x00000019ff19723e */ /* 0x000fe400020006ff */
[----:B------:R-:W-:Y:S02]  /*15c0*/  F2FP.F16.E4M3.UNPACK_B R44, R44 ;  /* 0x0000002cff2c723e */ /* 0x000fe400020006ff */
[----:B--2---:R-:W-:Y:S01]  /*15d0*/  F2FP.SATFINITE.E4M3.F32.PACK_AB_MERGE_C R24, R30, R31, RZ ;  /* 0x0000001f1e18723e */ /* 0x004fe200048070ff */
[----:B------:R-:W-:Y:S01]  /*15e0*/  FADD R39, R40, R41 ;  /* 0x0000002928277221 */ /* 0x000fe20000000000 */
[----:B------:R-:W-:-:S02]  /*15f0*/  SEL R41, R25, R44, !P0 ;  /* 0x0000002c19297207 */ /* 0x000fc40004000000 */
[----:B------:R-:W-:Y:S02]  /*1600*/  SEL R40, R44, R25, !P0 ;  /* 0x000000192c287207 */ /* 0x000fe40004000000 */
[----:B------:R-:W-:Y:S02]  /*1610*/  F2FP.F16.E4M3.UNPACK_B R48, R24 ;  /* 0x00000018ff30723e */ /* 0x000fe400020006ff */
[----:B---3--:R-:W-:Y:S02]  /*1620*/  F2FP.SATFINITE.E4M3.F32.PACK_AB_MERGE_C R25, R51, R32, RZ ;  /* 0x000000203319723e */ /* 0x008fe400048070ff */
[----:B-1----:R-:W-:Y:S02]  /*1630*/  F2FP.SATFINITE.E4M3.F32.PACK_AB_MERGE_C R24, R33, R34, RZ ;  /* 0x000000222118723e */ /* 0x002fe400048070ff */
[----:B-----5:R-:W-:Y:S02]  /*1640*/  F2FP.SATFINITE.E4M3.F32.PACK_AB_MERGE_C R26, R50, R35, RZ ;  /* 0x00000023321a723e */ /* 0x020fe400048070ff */
[----:B------:R-:W-:-:S02]  /*1650*/  F2FP.F16.E4M3.UNPACK_B R25, R25 ;  /* 0x00000019ff19723e */ /* 0x000fc400020006ff */
[----:B------:R-:W-:Y:S02]  /*1660*/  F2FP.F16.E4M3.UNPACK_B R24, R24 ;  /* 0x00000018ff18723e */ /* 0x000fe400020006ff */
[----:B------:R-:W-:Y:S02]  /*1670*/  F2FP.F16.E4M3.UNPACK_B R27, R26 ;  /* 0x0000001aff1b723e */ /* 0x000fe400020006ff */
[----:B------:R-:W-:Y:S02]  /*1680*/  SEL R49, R48, R25, !P0 ;  /* 0x0000001930317207 */ /* 0x000fe40004000000 */
[----:B------:R-:W-:Y:S02]  /*1690*/  SEL R48, R25, R48, !P0 ;  /* 0x0000003019307207 */ /* 0x000fe40004000000 */
[----:B------:R-:W-:Y:S02]  /*16a0*/  SEL R47, R24, R27, !P0 ;  /* 0x0000001b182f7207 */ /* 0x000fe40004000000 */
[----:B------:R-:W-:Y:S01]  /*16b0*/  SEL R46, R27, R24, !P0 ;  /* 0x000000181b2e7207 */ /* 0x000fe20004000000 */
[----:B------:R-:W-:Y:S01]  /*16c0*/  BAR.SYNC.DEFER_BLOCKING 0x0 ;  /* 0x0000000000007b1d */ /* 0x000fe20000010000 */
[----:B------:R-:W-:Y:S01]  /*16d0*/  FADD R44, -R43, R76 ;  /* 0x0000004c2b2c7221 */ /* 0x000fe20000000100 */
[----:B------:R-:W-:-:S03]  /*16e0*/  FADD R45, -R42, R75 ;  /* 0x0000004b2a2d7221 */ /* 0x000fc60000000100 */
[----:B------:R-:W-:Y:S01]  /*16f0*/  FMUL R54, R44, 1.4426950216293334961 ;  /* 0x3fb8aa3b2c367820 */ /* 0x000fe20000400000 */
[----:B------:R-:W-:Y:S01]  /*1700*/  FMUL R44, R45, 1.4426950216293334961 ;  /* 0x3fb8aa3b2d2c7820 */ /* 0x000fe20000400000 */
[----:B------:R-:W-:Y:S04]  /*1710*/  SHFL.IDX PT, R53, R53, R2, 0x1f ;  /* 0x00001f0235357589 */ /* 0x000fe800000e0000 */
[----:B------:R-:W0:Y:S04]  /*1720*/  LDSM.16.M88.4 R24, [R71+0x800] ;  /* 0x000800004718783b */ /* 0x000e280000000200 */
[----:B------:R-:W1:Y:S04]  /*1730*/  SHFL.IDX PT, R52, R52, R69, 0x1f ;  /* 0x00001f4534347589 */ /* 0x000e6800000e0000 */
[----:B------:R-:W-:Y:S04]  /*1740*/  SHFL.IDX PT, R41, R41, R2, 0x1f ;  /* 0x00001f0229297589 */ /* 0x000fe800000e0000 */
[----:B------:R-:W2:Y:S04]  /*1750*/  SHFL.IDX PT, R40, R40, R69, 0x1f ;  /* 0x00001f4528287589 */ /* 0x000ea800000e0000 */
[----:B------:R-:W-:Y:S04]  /*1760*/  SHFL.IDX PT, R49, R49, R2, 0x1f ;  /* 0x00001f0231317589 */ /* 0x000fe800000e0000 */
[----:B------:R-:W3:Y:S04]  /*1770*/  SHFL.IDX PT, R48, R48, R69, 0x1f ;  /* 0x00001f4530307589 */ /* 0x000ee800000e0000 */
[----:B------:R-:W-:Y:S04]  /*1780*/  SHFL.IDX PT, R47, R47, R2, 0x1f ;  /* 0x00001f022f2f7589 */ /* 0x000fe800000e0000 */
[----:B------:R-:W4:Y:S01]  /*1790*/  SHFL.IDX PT, R46, R46, R69, 0x1f ;  /* 0x00001f452e2e7589 */ /* 0x000f2200000e0000 */
[----:B------:R-:W5:Y:S08]  /*17a0*/  MUFU.EX2 R45, R54 ;  /* 0x00000036002d7308 */ /* 0x000f700000000800 */
[----:B------:R-:W3:Y:S01]  /*17b0*/  MUFU.EX2 R44, R44 ;  /* 0x0000002c002c7308 */ /* 0x000ee20000000800 */
[----:B------:R-:W-:Y:S01]  /*17c0*/  FADD R37, R36, R37 ;  /* 0x0000002524257221 */ /* 0x000fe20000000000 */
[----:B------:R-:W-:-:S03]  /*17d0*/  FADD R28, R28, R39 ;  /* 0x000000271c1c7221 */ /* 0x000fc60000000000 */
[----:B------:R-:W-:Y:S01]  /*17e0*/  FADD R38, R38, R37 ;  /* 0x0000002526267221 */ /* 0x000fe20000000000 */
[----:B------:R-:W-:Y:S01]  /*17f0*/  FADD R28, R29, R28 ;  /* 0x0000001c1d1c7221 */ /* 0x000fe20000000000 */
[----:B0-----:R-:W-:Y:S02]  /*1800*/  F2FP.F16.E4M3.UNPACK_B R29, R25 ;  /* 0x00000019ff1d723e */ /* 0x001fe400020006ff */
[----:B------:R-:W-:Y:S01]  /*1810*/  FADD R55, R55, R38 ;  /* 0x0000002637377221 */ /* 0x000fe20000000000 */
[----:B------:R-:W-:Y:S01]  /*1820*/  FADD R31, R31, R28 ;  /* 0x0000001c1f1f7221 */ /* 0x000fe20000000000 */
[----:B------:R-:W-:Y:S01]  /*1830*/  F2FP.F16.E4M3.UNPACK_B R28, R24 ;  /* 0x00000018ff1c723e */ /* 0x000fe200020006ff */
[C---:B-----5:R-:W-:Y:S01]  /*1840*/  FMUL R20, R45.reuse, R20 ;  /* 0x000000142d147220 */ /* 0x060fe20000400000 */
[----:B------:R-:W-:Y:S01]  /*1850*/  FMUL R21, R45, R21 ;  /* 0x000000152d157220 */ /* 0x000fe20000400000 */
[----:B-1----:R-:W-:Y:S02]  /*1860*/  SEL R36, R53, R52, !P1 ;  /* 0x0000003435247207 */ /* 0x002fe40004800000 */
[----:B--2---:R-:W-:Y:S01]  /*1870*/  SEL R37, R41, R40, !P1 ;  /* 0x0000002829257207 */ /* 0x004fe20004800000 */
[C---:B---3--:R-:W-:Y:S01]  /*1880*/  FMUL R22, R44.reuse, R22 ;  /* 0x000000162c167220 */ /* 0x048fe20000400000 */
[----:B------:R-:W-:Y:S01]  /*1890*/  FMUL R23, R44, R23 ;  /* 0x000000172c177220 */ /* 0x000fe20000400000 */
[----:B------:R-:W-:-:S02]  /*18a0*/  SEL R38, R49, R48, !P1 ;  /* 0x0000003031267207 */ /* 0x000fc40004800000 */
[----:B----4-:R-:W-:Y:S01]  /*18b0*/  SEL R39, R47, R46, !P1 ;  /* 0x0000002e2f277207 */ /* 0x010fe20004800000 */
[----:B------:R-:W-:Y:S01]  /*18c0*/  FADD R54, R34, R55 ;  /* 0x0000003722367221 */ /* 0x000fe20000000000 */
[----:B------:R-:W-:-:S05]  /*18d0*/  FADD R55, R30, R31 ;  /* 0x0000001f1e377221 */ /* 0x000fca0000000000 */
[----:B------:R-:W-:Y:S01]  /*18e0*/  HMMA.16816.F32 R20, R36, R28, R20 ;  /* 0x0000001c2414723c */ /* 0x000fe20000001814 */
[----:B------:R-:W0:Y:S01]  /*18f0*/  LDSM.16.M88.4 R28, [R71+0xa00] ;  /* 0x000a0000471c783b */ /* 0x000e220000000200 */
[----:B------:R-:W-:Y:S01]  /*1900*/  FADD R54, R33, R54 ;  /* 0x0000003621367221 */ /* 0x000fe20000000000 */
[----:B------:R-:W-:Y:S01]  /*1910*/  FADD R34, R32, R55 ;  /* 0x0000003720227221 */ /* 0x000fe20000000000 */
[C---:B------:R-:W-:Y:S01]  /*1920*/  FMUL R16, R45.reuse, R16 ;  /* 0x000000102d107220 */ /* 0x040fe20000400000 */
[----:B------:R-:W-:Y:S01]  /*1930*/  FMUL R17, R45, R17 ;  /* 0x000000112d117220 */ /* 0x000fe20000400000 */
[C---:B------:R-:W-:Y:S01]  /*1940*/  FMUL R18, R44.reuse, R18 ;  /* 0x000000122c127220 */ /* 0x040fe20000400000 */
[----:B------:R-:W-:Y:S01]  /*1950*/  FMUL R19, R44, R19 ;  /* 0x000000132c137220 */ /* 0x000fe20000400000 */
[----:B------:R-:W-:Y:S01]  /*1960*/  F2FP.F16.E4M3.UNPACK_B R32, R26 ;  /* 0x0000001aff20723e */ /* 0x000fe200020006ff */
[----:B------:R-:W-:Y:S01]  /*1970*/  FADD R35, R35, R54 ;  /* 0x0000003623237221 */ /* 0x000fe20000000000 */
[----:B------:R-:W-:Y:S01]  /*1980*/  F2FP.F16.E4M3.UNPACK_B R33, R27 ;  /* 0x0000001bff21723e */ /* 0x000fe200020006ff */
[----:B------:R-:W-:-:S02]  /*1990*/  FADD R51, R51, R34 ;  /* 0x0000002233337221 */ /* 0x000fc40000000000 */
[----:B------:R-:W-:-:S04]  /*19a0*/  FADD R50, R50, R35 ;  /* 0x0000002332327221 */ /* 0x000fc80000000000 */
[----:B------:R-:W-:Y:S01]  /*19b0*/  HMMA.16816.F32 R16, R36, R32, R16 ;  /* 0x000000202410723c */ /* 0x000fe20000001810 */
[----:B------:R-:W-:Y:S02]  /*19c0*/  SEL R32, R52, R53, !P1 ;  /* 0x0000003534207207 */ /* 0x000fe40004800000 */
[----:B------:R-:W1:Y:S04]  /*19d0*/  SHFL.BFLY PT, R52, R51, 0x2, 0x1f ;  /* 0x0c401f0033347f89 */ /* 0x000e6800000e0000 */
[----:B------:R-:W2:Y:S01]  /*19e0*/  SHFL.BFLY PT, R53, R50, 0x2, 0x1f ;  /* 0x0c401f0032357f89 */ /* 0x000ea200000e0000 */
[----:B------:R-:W-:Y:S01]  /*19f0*/  SEL R33, R40, R41, !P1 ;  /* 0x0000002928217207 */ /* 0x000fe20004800000 */
[C---:B------:R-:W-:Y:S01]  /*1a00*/  FMUL R12, R45.reuse, R12 ;  /* 0x0000000c2d0c7220 */ /* 0x040fe20000400000 */
[C---:B------:R-:W-:Y:S01]  /*1a10*/  FMUL R13, R45.reuse, R13 ;  /* 0x0000000d2d0d7220 */ /* 0x040fe20000400000 */
[C---:B------:R-:W-:Y:S01]  /*1a20*/  FMUL R14, R44.reuse, R14 ;  /* 0x0000000e2c0e7220 */ /* 0x040fe20000400000 */
[C---:B------:R-:W-:Y:S01]  /*1a30*/  FMUL R15, R44.reuse, R15 ;  /* 0x0000000f2c0f7220 */ /* 0x040fe20000400000 */
[C---:B------:R-:W-:Y:S01]  /*1a40*/  FMUL R8, R45.reuse, R8 ;  /* 0x000000082d087220 */ /* 0x040fe20000400000 */
[----:B------:R-:W-:Y:S01]  /*1a50*/  FMUL R9, R45, R9 ;  /* 0x000000092d097220 */ /* 0x000fe20000400000 */
[C---:B------:R-:W-:Y:S01]  /*1a60*/  FMUL R10, R44.reuse, R10 ;  /* 0x0000000a2c0a7220 */ /* 0x040fe20000400000 */
[----:B------:R-:W-:Y:S01]  /*1a70*/  FMUL R11, R44, R11 ;  /* 0x0000000b2c0b7220 */ /* 0x000fe20000400000 */
[----:B0-----:R-:W-:-:S02]  /*1a80*/  F2FP.F16.E4M3.UNPACK_B R34, R28 ;  /* 0x0000001cff22723e */ /* 0x001fc400020006ff */
[----:B------:R-:W-:Y:S02]  /*1a90*/  F2FP.F16.E4M3.UNPACK_B R35, R29 ;  /* 0x0000001dff23723e */ /* 0x000fe400020006ff */
[----:B------:R-:W-:Y:S02]  /*1aa0*/  F2FP.F16.E4M3.UNPACK_B R40, R30 ;  /* 0x0000001eff28723e */ /* 0x000fe400020006ff */
[----:B------:R-:W-:Y:S02]  /*1ab0*/  F2FP.F16.E4M3.UNPACK_B R41, R31 ;  /* 0x0000001fff29723e */ /* 0x000fe400020006ff */
[----:B------:R-:W-:Y:S01]  /*1ac0*/  F2FP.F16.E4M3.UNPACK_B R24, R24.H1 ;  /* 0x00000018ff18723e */ /* 0x000fe200030006ff */
[----:B------:R-:W-:Y:S01]  /*1ad0*/  HMMA.16816.F32 R12, R36, R34, R12 ;  /* 0x00000022240c723c */ /* 0x000fe2000000180c */
[----:B------:R-:W-:Y:S02]  /*1ae0*/  SEL R34, R48, R49, !P1 ;  /* 0x0000003130227207 */ /* 0x000fe40004800000 */
[----:B------:R-:W-:-:S02]  /*1af0*/  SEL R35, R46, R47, !P1 ;  /* 0x0000002f2e237207 */ /* 0x000fc40004800000 */
[----:B------:R-:W-:-:S03]  /*1b00*/  F2FP.F16.E4M3.UNPACK_B R25, R25.H1 ;  /* 0x00000019ff19723e */ /* 0x000fc600030006ff */
[----:B------:R-:W-:Y:S01]  /*1b10*/  HMMA.16816.F32 R8, R36, R40, R8 ;  /* 0x000000282408723c */ /* 0x000fe20000001808 */
[----:B------:R-:W-:Y:S02]  /*1b20*/  F2FP.F16.E4M3.UNPACK_B R26, R26.H1 ;  /* 0x0000001aff1a723e */ /* 0x000fe400030006ff */
[----:B------:R-:W-:Y:S01]  /*1b30*/  F2FP.F16.E4M3.UNPACK_B R27, R27.H1 ;  /* 0x0000001bff1b723e */ /* 0x000fe200030006ff */
[----:B-1----:R-:W-:Y:S01]  /*1b40*/  FADD R52, R51, R52 ;  /* 0x0000003433347221 */ /* 0x002fe20000000000 */
[----:B--2---:R-:W-:-:S03]  /*1b50*/  FADD R53, R50, R53 ;  /* 0x0000003532357221 */ /* 0x004fc60000000000 */
[----:B------:R-:W-:Y:S01]  /*1b60*/  HMMA.16816.F32 R20, R32, R24, R20 ;  /* 0x000000182014723c */ /* 0x000fe20000001814 */
[----:B------:R-:W0:Y:S01]  /*1b70*/  SHFL.BFLY PT, R25, R52, 0x1, 0x1f ;  /* 0x0c201f0034197f89 */ /* 0x000e2200000e0000 */
[----:B------:R-:W-:Y:S02]  /*1b80*/  F2FP.F16.E4M3.UNPACK_B R28, R28.H1 ;  /* 0x0000001cff1c723e */ /* 0x000fe400030006ff */
[----:B------:R-:W-:-:S04]  /*1b90*/  F2FP.F16.E4M3.UNPACK_B R29, R29.H1 ;  /* 0x0000001dff1d723e */ /* 0x000fc800030006ff */
[----:B------:R-:W-:Y:S01]  /*1ba0*/  HMMA.16816.F32 R16, R32, R26, R16 ;  /* 0x0000001a2010723c */ /* 0x000fe20000001810 */
[----:B------:R-:W1:Y:S01]  /*1bb0*/  SHFL.BFLY PT, R26, R53, 0x1, 0x1f ;  /* 0x0c201f00351a7f89 */ /* 0x000e6200000e0000 */
[----:B------:R-:W-:Y:S02]  /*1bc0*/  F2FP.F16.E4M3.UNPACK_B R30, R30.H1 ;  /* 0x0000001eff1e723e */ /* 0x000fe400030006ff */
[----:B------:R-:W-:Y:S01]  /*1bd0*/  F2FP.F16.E4M3.UNPACK_B R31, R31.H1 ;  /* 0x0000001fff1f723e */ /* 0x000fe200030006ff */
[----:B------:R-:W-:-:S03]  /*1be0*/  UIADD3 UR5, UPT, UPT, UR5, 0x20, URZ ;  /* 0x0000002005057890 */ /* 0x000fc6000fffe0ff */
[----:B------:R-:W-:Y:S01]  /*1bf0*/  HMMA.16816.F32 R12, R32, R28, R12 ;  /* 0x0000001c200c723c */ /* 0x000fe2000000180c */
[----:B------:R-:W-:-:S07]  /*1c00*/  UISETP.GE.AND UP0, UPT, UR5, UR12, UPT ;  /* 0x0000000c0500728c */ /* 0x000fce000bf06270 */
[----:B------:R-:W-:Y:S01]  /*1c10*/  HMMA.16816.F32 R8, R32, R30, R8 ;  /* 0x0000001e2008723c */ /* 0x000fe20000001808 */
[----:B0-----:R-:W-:Y:S01]  /*1c20*/  FADD R24, R52, R25 ;  /* 0x0000001934187221 */ /* 0x001fe20000000000 */
[----:B------:R-:W-:Y:S02]  /*1c30*/  IMAD R68, R57, 0x20, R68 ;  /* 0x0000002039447824 */ /* 0x000fe400078e0244 */
[----:B------:R-:W-:Y:S02]  /*1c40*/  IMAD.MOV.U32 R76, RZ, RZ, R43 ;  /* 0x000000ffff4c7224 */ /* 0x000fe400078e002b */
[----:B------:R-:W-:Y:S01]  /*1c50*/  FFMA R74, R45, R74, R24 ;  /* 0x0000004a2d4a7223 */ /* 0x000fe20000000018 */
[----:B-1----:R-:W-:Y:S01]  /*1c60*/  FADD R25, R53, R26 ;  /* 0x0000001a35197221 */ /* 0x002fe20000000000 */
[----:B------:R-:W-:-:S03]  /*1c70*/  IMAD.MOV.U32 R75, RZ, RZ, R42 ;  /* 0x000000ffff4b7224 */ /* 0x000fc600078e002a */
[----:B------:R-:W-:Y:S01]  /*1c80*/  FFMA R73, R44, R73, R25 ;  /* 0x000000492c497223 */ /* 0x000fe20000000019 */
[----:B------:R-:W-:Y:S01]  /*1c90*/  ULEA UR4, UR9, UR4, 0x5 ;  /* 0x0000000409047291 */ /* 0x000fe2000f8e28ff */
[----:B------:R-:W-:Y:S11]  /*1ca0*/  BRA.U !UP0, `(.L_x_1) ;  /* 0xffffffed085c7547 */ /* 0x000ff6000b83ffff */
.L_x_0:
[----:B------:R-:W0:Y:S01]  /*1cb0*/  S2R R2, SR_TID.X ;  /* 0x0000000000027919 */ /* 0x000e220000002100 */
[----:B------:R-:W1:Y:S01]  /*1cc0*/  S2UR UR5, SR_CgaCtaId ;  /* 0x00000000000579c3 */ /* 0x000e620000008800 */
[----:B------:R-:W-:Y:S01]  /*1cd0*/  IMAD.MOV.U32 R33, RZ, RZ, R20 ;  /* 0x000000ffff217224 */ /* 0x000fe200078e0014 */
[----:B------:R-:W-:Y:S01]  /*1ce0*/  UMOV UR4, 0x400 ;  /* 0x0000040000047882 */ /* 0x000fe20000000000 */
[----:B------:R-:W-:Y:S01]  /*1cf0*/  IMAD.MOV.U32 R20, RZ, RZ, R23 ;  /* 0x000000ffff147224 */ /* 0x000fe200078e0017 */
[C---:B------:R-:W-:Y:S01]  /*1d00*/  FSETP.GT.AND P0, PT, |R73|.reuse, 8.50705917302346158658e+37, PT ;  /* 0x7e8000004900780b */ /* 0x040fe20003f04200 */
[----:B------:R-:W-:Y:S01]  /*1d10*/  IMAD.MOV.U32 R23, RZ, RZ, R9 ;  /* 0x000000ffff177224 */ /* 0x000fe200078e0009 */
[C---:B------:R-:W-:Y:S01]  /*1d20*/  FSETP.GT.AND P1, PT, |R74|.reuse, 8.50705917302346158658e+37, PT ;  /* 0x7e8000004a00780b */ /* 0x040fe20003f24200 */
[----:B------:R-:W-:Y:S01]  /*1d30*/  IMAD.MOV.U32 R25, RZ, RZ, R8 ;  /* 0x000000ffff197224 */ /* 0x000fe200078e0008 */
[C---:B------:R-:W-:Y:S01]  /*1d40*/  FSETP.GEU.AND P4, PT, |R73|.reuse, 1.175494350822287508e-38, PT ;  /* 0x008000004900780b */ /* 0x040fe20003f8e200 */
[----:B------:R-:W-:Y:S01]  /*1d50*/  IMAD.MOV.U32 R27, RZ, RZ, R12 ;  /* 0x000000ffff1b7224 */ /* 0x000fe200078e000c */
[C---:B------:R-:W-:Y:S01]  /*1d60*/  FSETP.GEU.AND P5, PT, |R74|.reuse, 1.175494350822287508e-38, PT ;  /* 0x008000004a00780b */ /* 0x040fe20003fae200 */
[----:B------:R-:W-:Y:S01]  /*1d70*/  IMAD.MOV.U32 R31, RZ, RZ, R16 ;  /* 0x000000ffff1f7224 */ /* 0x000fe200078e0010 */
[----:B------:R-:W-:Y:S01]  /*1d80*/  FSETP.GEU.AND P3, PT, R73, 1.175494350822287508e-38, PT ;  /* 0x008000004900780b */ /* 0x000fe20003f6e000 */
[----:B------:R-:W-:Y:S01]  /*1d90*/  IMAD.MOV.U32 R16, RZ, RZ, R14 ;  /* 0x000000ffff107224 */ /* 0x000fe200078e000e */
[----:B------:R-:W-:Y:S01]  /*1da0*/  FSETP.GEU.AND P2, PT, R74, 1.175494350822287508e-38, PT ;  /* 0x008000004a00780b */ /* 0x000fe20003f4e000 */
[----:B------:R-:W-:Y:S01]  /*1db0*/  IMAD.MOV.U32 R14, RZ, RZ, R10 ;  /* 0x000000ffff0e7224 */ /* 0x000fe200078e000a */
[----:B------:R-:W-:Y:S01]  /*1dc0*/  BAR.SYNC.DEFER_BLOCKING 0x0 ;  /* 0x0000000000007b1d */ /* 0x000fe20000010000 */
[----:B------:R-:W-:-:S02]  /*1dd0*/  IMAD.MOV.U32 R29, RZ, RZ, R17 ;  /* 0x000000ffff1d7224 */ /* 0x000fc400078e0011 */
[----:B------:R-:W-:Y:S01]  /*1de0*/  @P0 FMUL R11, R11, 0.25 ;  /* 0x3e8000000b0b0820 */ /* 0x000fe20000400000 */
[----:B------:R-:W-:Y:S02]  /*1df0*/  IMAD.MOV.U32 R17, RZ, RZ, R13 ;  /* 0x000000ffff117224 */ /* 0x000fe400078e000d */
[----:B------:R-:W-:Y:S01]  /*1e00*/  @P0 FMUL R15, R15, 0.25 ;  /* 0x3e8000000f0f0820 */ /* 0x000fe20000400000 */
[----:B------:R-:W-:Y:S01]  /*1e10*/  @P0 FMUL R14, R14, 0.25 ;  /* 0x3e8000000e0e0820 */ /* 0x000fe20000400000 */
[----:B------:R-:W-:Y:S01]  /*1e20*/  @P0 FMUL R19, R19, 0.25 ;  /* 0x3e80000013130820 */ /* 0x000fe20000400000 */
[----:B------:R-:W-:Y:S01]  /*1e30*/  @P0 FMUL R16, R16, 0.25 ;  /* 0x3e80000010100820 */ /* 0x000fe20000400000 */
[----:B-1----:R-:W-:Y:S01]  /*1e40*/  ULEA UR6, UR5, UR4, 0x18 ;  /* 0x0000000405067291 */ /* 0x002fe2000f8ec0ff */
[----:B------:R-:W-:Y:S01]  /*1e50*/  @P0 FMUL R18, R18, 0.25 ;  /* 0x3e80000012120820 */ /* 0x000fe20000400000 */
[----:B------:R-:W-:Y:S01]  /*1e60*/  @P0 FMUL R20, R20, 0.25 ;  /* 0x3e80000014140820 */ /* 0x000fe20000400000 */
[----:B------:R-:W-:Y:S01]  /*1e70*/  @P0 FMUL R22, R22, 0.25 ;  /* 0x3e80000016160820 */ /* 0x000fe20000400000 */
[----:B------:R-:W-:Y:S01]  /*1e80*/  @P1 FMUL R17, R17, 0.25 ;  /* 0x3e80000011111820 */ /* 0x000fe20000400000 */
[----:B------:R-:W-:Y:S01]  /*1e90*/  @!P4 FMUL R11, R11, 16777216 ;  /* 0x4b8000000b0bc820 */ /* 0x000fe20000400000 */
[----:B------:R-:W-:Y:S01]  /*1ea0*/  @!P4 FMUL R15, R15, 16777216 ;  /* 0x4b8000000f0fc820 */ /* 0x000fe20000400000 */
[C---:B0-----:R-:W-:Y:S01]  /*1eb0*/  IMAD.SHL.U32 R3, R2.reuse, 0x8, RZ ;  /* 0x0000000802037824 */ /* 0x041fe200078e00ff */
[--C-:B------:R-:W-:Y:S01]  /*1ec0*/  SHF.R.U32.HI R4, RZ, 0x1, R2.reuse ;  /* 0x00000001ff047819 */ /* 0x100fe20000011602 */
[C---:B------:R-:W-:Y:S01]  /*1ed0*/  IMAD.SHL.U32 R9, R2.reuse, 0x20, RZ ;  /* 0x0000002002097824 */ /* 0x040fe200078e00ff */
[--C-:B------:R-:W-:Y:S01]  /*1ee0*/  SHF.R.S32.HI R8, RZ, 0x5, R2.reuse ;  /* 0x00000005ff087819 */ /* 0x100fe20000011402 */
[----:B------:R-:W-:Y:S01]  /*1ef0*/  IMAD.SHL.U32 R6, R2, 0x4, RZ ;  /* 0x0000000402067824 */ /* 0x000fe200078e00ff */
[----:B------:R-:W-:Y:S01]  /*1f00*/  LOP3.LUT R3, R3, 0x38, RZ, 0xc0, !PT ;  /* 0x0000003803037812 */ /* 0x000fe200078ec0ff */
[----:B------:R-:W-:Y:S01]  /*1f10*/  @P1 FMUL R27, R27, 0.25 ;  /* 0x3e8000001b1b1820 */ /* 0x000fe20000400000 */
[----:B------:R-:W-:Y:S01]  /*1f20*/  LOP3.LUT R4, R4, 0x4, RZ, 0xc0, !PT ;  /* 0x0000000404047812 */ /* 0x000fe200078ec0ff */
[----:B------:R-:W-:Y:S01]  /*1f30*/  @P1 FMUL R29, R29, 0.25 ;  /* 0x3e8000001d1d1820 */ /* 0x000fe20000400000 */
[----:B------:R-:W-:Y:S01]  /*1f40*/  LOP3.LUT R7, R9, 0x60, RZ, 0xc0, !PT ;  /* 0x0000006009077812 */ /* 0x000fe200078ec0ff */
[----:B------:R-:W-:Y:S01]  /*1f50*/  @P1 FMUL R31, R31, 0.25 ;  /* 0x3e8000001f1f1820 */ /* 0x000fe20000400000 */
[----:B------:R-:W-:Y:S01]  /*1f60*/  IADD3 R5, PT, PT, R4, UR6, R3 ;  /* 0x0000000604057c10 */ /* 0x000fe2000fffe003 */
[----:B------:R-:W-:Y:S01]  /*1f70*/  @P1 FMUL R21, R21, 0.25 ;  /* 0x3e80000015151820 */ /* 0x000fe20000400000 */
[----:B------:R-:W-:Y:S01]  /*1f80*/  LOP3.LUT R3, R7, 0x1c, R2, 0xf8, !PT ;  /* 0x0000001c07037812 */ /* 0x000fe200078ef802 */
[----:B------:R-:W-:Y:S01]  /*1f90*/  @P1 FMUL R33, R33, 0.25 ;  /* 0x3e80000021211820 */ /* 0x000fe20000400000 */
[----:B------:R-:W-:Y:S01]  /*1fa0*/  LOP3.LUT R4, R2, 0xc0, RZ, 0xc0, !PT ;  /* 0x000000c002047812 */ /* 0x000fe200078ec0ff */
[----:B------:R-:W-:Y:S01]  /*1fb0*/  @!P4 FMUL R14, R14, 16777216 ;  /* 0x4b8000000e0ec820 */ /* 0x000fe20000400000 */
[----:B------:R-:W-:Y:S01]  /*1fc0*/  LOP3.LUT R7, R9, 0x300, RZ, 0xc0, !PT ;  /* 0x0000030009077812 */ /* 0x000fe200078ec0ff */
[----:B------:R-:W-:Y:S01]  /*1fd0*/  @!P4 FMUL R19, R19, 16777216 ;  /* 0x4b8000001313c820 */ /* 0x000fe20000400000 */
[----:B------:R-:W-:Y:S01]  /*1fe0*/  SGXT R8, R8, 0x1 ;  /* 0x000000010808781a */ /* 0x000fe20000000200 */
[----:B------:R-:W-:Y:S01]  /*1ff0*/  @!P4 FMUL R16, R16, 16777216 ;  /* 0x4b8000001010c820 */ /* 0x000fe20000400000 */
[----:B------:R-:W-:Y:S01]  /*2000*/  SHF.R.U32.HI R4, RZ, 0x1, R4 ;  /* 0x00000001ff047819 */ /* 0x000fe20000011604 */
[----:B------:R-:W-:Y:S01]  /*2010*/  @!P4 FMUL R18, R18, 16777216 ;  /* 0x4b8000001212c820 */ /* 0x000fe20000400000 */
[----:B------:R-:W-:Y:S01]  /*2020*/  LOP3.LUT R7, R7, 0xfc, R6, 0xf8, !PT ;  /* 0x000000fc07077812 */ /* 0x000fe200078ef806 */
[----:B------:R-:W-:Y:S01]  /*2030*/  @!P4 FMUL R20, R20, 16777216 ;  /* 0x4b8000001414c820 */ /* 0x000fe20000400000 */
[----:B------:R-:W-:Y:S01]  /*2040*/  LOP3.LUT R8, R3, 0x240, R8, 0x78, !PT ;  /* 0x0000024003087812 */ /* 0x000fe200078e7808 */
[----:B------:R-:W-:Y:S01]  /*2050*/  FMUL R3, R73, 8388608 ;  /* 0x4b00000049037820 */ /* 0x000fe20000400000 */
[----:B------:R-:W-:Y:S01]  /*2060*/  LOP3.LUT R7, R7, R4, RZ, 0x3c, !PT ;  /* 0x0000000407077212 */ /* 0x000fe200078e3cff */
[----:B------:R-:W-:Y:S01]  /*2070*/  FMUL R4, R74, 8388608 ;  /* 0x4b0000004a047820 */ /* 0x000fe20000400000 */
[----:B------:R-:W-:Y:S01]  /*2080*/  @!P4 FMUL R22, R22, 16777216 ;  /* 0x4b8000001616c820 */ /* 0x000fe20000400000 */
[----:B------:R-:W-:Y:S01]  /*2090*/  @!P5 FMUL R17, R17, 16777216 ;  /* 0x4b8000001111d820 */ /* 0x000fe20000400000 */
[----:B------:R-:W-:Y:S01]  /*20a0*/  FSEL R3, R3, R73, !P3 ;  /* 0x0000004903037208 */ /* 0x000fe20005800000 */
[----:B------:R-:W-:Y:S01]  /*20b0*/  @P0 FMUL R73, R73, 0.25 ;  /* 0x3e80000049490820 */ /* 0x000fe20000400000 */
[----:B------:R-:W-:Y:S01]  /*20c0*/  FSEL R4, R4, R74, !P2 ;  /* 0x0000004a04047208 */ /* 0x000fe20005000000 */
[----:B------:R-:W-:Y:S01]  /*20d0*/  @P1 FMUL R74, R74, 0.25 ;  /* 0x3e8000004a4a1820 */ /* 0x000fe20000400000 */
[----:B------:R-:W-:Y:S01]  /*20e0*/  @!P5 FMUL R27, R27, 16777216 ;  /* 0x4b8000001b1bd820 */ /* 0x000fe20000400000 */
[----:B------:R-:W-:Y:S01]  /*20f0*/  @!P4 FMUL R73, R73, 16777216 ;  /* 0x4b8000004949c820 */ /* 0x000fe20000400000 */
[----:B------:R-:W-:Y:S01]  /*2100*/  @!P5 FMUL R21, R21, 16777216 ;  /* 0x4b8000001515d820 */ /* 0x000fe20000400000 */
[----:B------:R-:W-:Y:S01]  /*2110*/  @!P5 FMUL R74, R74, 16777216 ;  /* 0x4b8000004a4ad820 */ /* 0x000fe20000400000 */
[----:B------:R-:W-:Y:S01]  /*2120*/  @!P5 FMUL R33, R33, 16777216 ;  /* 0x4b8000002121d820 */ /* 0x000fe20000400000 */
[----:B------:R-:W0:Y:S01]  /*2130*/  MUFU.RCP R9, R73 ;  /* 0x0000004900097308 */ /* 0x000e220000001000 */
[----:B------:R-:W-:Y:S01]  /*2140*/  @!P5 FMUL R29, R29, 16777216 ;  /* 0x4b8000001d1dd820 */ /* 0x000fe20000400000 */
[----:B------:R-:W-:Y:S01]  /*2150*/  @!P5 FMUL R31, R31, 16777216 ;  /* 0x4b8000001f1fd820 */ /* 0x000fe20000400000 */
[----:B------:R-:W-:Y:S01]  /*2160*/  @P1 FMUL R23, R23, 0.25 ;  /* 0x3e80000017171820 */ /* 0x000fe20000400000 */
[----:B------:R-:W-:Y:S01]  /*2170*/  @P1 FMUL R25, R25, 0.25 ;  /* 0x3e80000019191820 */ /* 0x000fe20000400000 */
[----:B------:R-:W-:Y:S01]  /*2180*/  ISETP.GE.U32.AND P1, PT, R4, 0x7f800000, PT ;  /* 0x7f8000000400780c */ /* 0x000fe20003f26070 */
[----:B------:R-:W1:Y:S01]  /*2190*/  LDCU.64 UR4, c[0x0][0x3e0] ;  /* 0x00007c00ff0477ac */ /* 0x000e620008000a00 */
[----:B------:R-:W-:Y:S01]  /*21a0*/  @!P5 FMUL R23, R23, 16777216 ;  /* 0x4b8000001717d820 */ /* 0x000fe20000400000 */
[----:B------:R-:W2:Y:S01]  /*21b0*/  MUFU.RCP R12, R74 ;  /* 0x0000004a000c7308 */ /* 0x000ea20000001000 */
[----:B------:R-:W-:Y:S01]  /*21c0*/  @!P5 FMUL R25, R25, 16777216 ;  /* 0x4b8000001919d820 */ /* 0x000fe20000400000 */
[----:B------:R-:W-:-:S02]  /*21d0*/  LOP3.LUT R6, R6, 0x40, RZ, 0xc0, !PT ;  /* 0x0000004006067812 */ /* 0x000fc400078ec0ff */
[----:B------:R-:W-:Y:S01]  /*21e0*/  FSETP.NEU.AND P0, PT, R4, RZ, PT ;  /* 0x000000ff0400720b */ /* 0x000fe20003f0d000 */
[C---:B0-----:R-:W-:Y:S01]  /*21f0*/  FMUL R10, R9.reuse, R11 ;  /* 0x0000000b090a7220 */ /* 0x041fe20000400000 */
[C---:B------:R-:W-:Y:S01]  /*2200*/  FMUL R13, R9.reuse, R15 ;  /* 0x0000000f090d7220 */ /* 0x040fe20000400000 */
[C---:B------:R-:W-:Y:S01]  /*2210*/  FMUL R11, R9.reuse, R14 ;  /* 0x0000000e090b7220 */ /* 0x040fe20000400000 */
[C---:B------:R-:W-:Y:S01]  /*2220*/  FMUL R15, R9.reuse, R19 ;  /* 0x00000013090f7220 */ /* 0x040fe20000400000 */
[C---:B------:R-:W-:Y:S01]  /*2230*/  FMUL R14, R9.reuse, R16 ;  /* 0x00000010090e7220 */ /* 0x040fe20000400000 */
[C---:B------:R-:W-:Y:S01]  /*2240*/  FMUL R18, R9.reuse, R18 ;  /* 0x0000001209127220 */ /* 0x040fe20000400000 */
[C---:B------:R-:W-:Y:S01]  /*2250*/  FMUL R19, R9.reuse, R20 ;  /* 0x0000001409137220 */ /* 0x040fe20000400000 */
[----:B------:R-:W-:Y:S01]  /*2260*/  FMUL R22, R9, R22 ;  /* 0x0000001609167220 */ /* 0x000fe20000400000 */
[C---:B--2---:R-:W-:Y:S01]  /*2270*/  FMUL R9, R12.reuse, R17 ;  /* 0x000000110c097220 */ /* 0x044fe20000400000 */
[C---:B------:R-:W-:Y:S01]  /*2280*/  FMUL R21, R12.reuse, R21 ;  /* 0x000000150c157220 */ /* 0x040fe20000400000 */
[C---:B------:R-:W-:Y:S01]  /*2290*/  FMUL R24, R12.reuse, R33 ;  /* 0x000000210c187220 */ /* 0x040fe20000400000 */
[C---:B------:R-:W-:Y:S01]  /*22a0*/  FMUL R17, R12.reuse, R29 ;  /* 0x0000001d0c117220 */ /* 0x040fe20000400000 */
[C---:B------:R-:W-:Y:S01]  /*22b0*/  FMUL R20, R12.reuse, R31 ;  /* 0x0000001f0c147220 */ /* 0x040fe20000400000 */
[----:B------:R-:W-:Y:S01]  /*22c0*/  FMUL R16, R12, R27 ;  /* 0x0000001b0c107220 */ /* 0x000fe20000400000 */
[----:B------:R-:W-:Y:S01]  /*22d0*/  F2FP.SATFINITE.E4M3.F32.PACK_AB_MERGE_C R19, R19, R22, RZ ;  /* 0x000000161313723e */ /* 0x000fe200048070ff */
[----:B-1----:R-:W-:Y:S01]  /*22e0*/  UIMAD UR4, UR7, UR4, URZ ;  /* 0x00000004070472a4 */ /* 0x002fe2000f8e02ff */
[----:B------:R-:W-:-:S02]  /*22f0*/  F2FP.SATFINITE.E4M3.F32.PACK_AB_MERGE_C R21, R21, R24, RZ ;  /* 0x000000181515723e */ /* 0x000fc400048070ff */
[----:B------:R-:W-:Y:S01]  /*2300*/  F2FP.SATFINITE.E4M3.F32.PACK_AB_MERGE_C R17, R17, R20, RZ ;  /* 0x000000141111723e */ /* 0x000fe200048070ff */
[----:B------:R-:W0:Y:S01]  /*2310*/  LDC R24, c[0x0][0x3e8] ;  /* 0x0000fa00ff187b82 */ /* 0x000e220000000800 */
[----:B------:R-:W-:Y:S01]  /*2320*/  F2FP.SATFINITE.E4M3.F32.PACK_AB_MERGE_C R16, R9, R16, RZ ;  /* 0x000000100910723e */ /* 0x000fe200048070ff */
[C---:B------:R-:W-:Y:S01]  /*2330*/  FMUL R9, R12.reuse, R23 ;  /* 0x000000170c097220 */ /* 0x040fe20000400000 */
[----:B------:R-:W-:Y:S01]  /*2340*/  FMUL R12, R12, R25 ;  /* 0x000000190c0c7220 */ /* 0x000fe20000400000 */
[----:B------:R-:W-:Y:S02]  /*2350*/  LOP3.LUT R20, R21, 0xffff, RZ, 0xc0, !PT ;  /* 0x0000ffff15147812 */ /* 0x000fe400078ec0ff */
[----:B------:R-:W-:Y:S02]  /*2360*/  LOP3.LUT R25, R16, 0xffff, RZ, 0xc0, !PT ;  /* 0x0000ffff10197812 */ /* 0x000fe400078ec0ff */
[----:B------:R-:W-:Y:S02]  /*2370*/  LOP3.LUT R23, R17, 0xffff, RZ, 0xc0, !PT ;  /* 0x0000ffff11177812 */ /* 0x000fe400078ec0ff */
[----:B------:R-:W-:-:S02]  /*2380*/  PRMT R17, R25, 0x3340, R0 ;  /* 0x0000334019117816 */ /* 0x000fc40000000000 */
[----:B------:R-:W-:Y:S02]  /*2390*/  PRMT R16, R20, 0x3340, R23 ;  /* 0x0000334014107816 */ /* 0x000fe40000000017 */
[----:B------:R-:W-:Y:S02]  /*23a0*/  F2FP.SATFINITE.E4M3.F32.PACK_AB_MERGE_C R15, R15, R18, RZ ;  /* 0x000000120f0f723e */ /* 0x000fe400048070ff */
[----:B------:R-:W-:Y:S02]  /*23b0*/  F2FP.SATFINITE.E4M3.F32.PACK_AB_MERGE_C R13, R13, R14, RZ ;  /* 0x0000000e0d0d723e */ /* 0x000fe400048070ff */
[----:B------:R-:W-:Y:S02]  /*23c0*/  PRMT R21, R16, 0x5410, R17 ;  /* 0x0000541010157816 */ /* 0x000fe40000000011 */
[----:B------:R-:W-:Y:S02]  /*23d0*/  F2FP.SATFINITE.E4M3.F32.PACK_AB_MERGE_C R14, R9, R12, RZ ;  /* 0x0000000c090e723e */ /* 0x000fe400048070ff */
[----:B------:R-:W-:-:S02]  /*23e0*/  F2FP.SATFINITE.E4M3.F32.PACK_AB_MERGE_C R18, R10, R11, RZ ;  /* 0x0000000b0a12723e */ /* 0x000fc400048070ff */
[----:B------:R-:W-:Y:S02]  /*23f0*/  LOP3.LUT R19, R19, 0xffff, RZ, 0xc0, !PT ;  /* 0x0000ffff13137812 */ /* 0x000fe400078ec0ff */
[----:B------:R-:W-:Y:S02]  /*2400*/  LOP3.LUT R16, R15, 0xffff, RZ, 0xc0, !PT ;  /* 0x0000ffff0f107812 */ /* 0x000fe400078ec0ff */
[----:B------:R-:W-:Y:S02]  /*2410*/  LOP3.LUT R17, R13, 0xffff, RZ, 0xc0, !PT ;  /* 0x0000ffff0d117812 */ /* 0x000fe400078ec0ff */
[----:B------:R-:W-:Y:S02]  /*2420*/  SHF.R.U32.HI R9, RZ, 0x8, R20 ;  /* 0x00000008ff097819 */ /* 0x000fe40000011614 */
[----:B------:R-:W-:Y:S02]  /*2430*/  SHF.R.U32.HI R10, RZ, 0x8, R23 ;  /* 0x00000008ff0a7819 */ /* 0x000fe40000011617 */
[----:B------:R-:W-:-:S02]  /*2440*/  SHF.R.U32.HI R11, RZ, 0x8, R25 ;  /* 0x00000008ff0b7819 */ /* 0x000fc40000011619 */
[----:B------:R-:W-:Y:S02]  /*2450*/  PRMT R15, R17, 0x3340, R0 ;  /* 0x00003340110f7816 */ /* 0x000fe40000000000 */
[----:B------:R-:W-:Y:S02]  /*2460*/  PRMT R12, R19, 0x3340, R16 ;  /* 0x00003340130c7816 */ /* 0x000fe40000000010 */
[----:B------:R-:W-:Y:S02]  /*2470*/  LOP3.LUT R10, R10, 0xffff, RZ, 0xc0, !PT ;  /* 0x0000ffff0a0a7812 */ /* 0x000fe400078ec0ff */
[----:B------:R-:W-:Y:S01]  /*2480*/  LOP3.LUT R13, R9, 0xffff, RZ, 0xc0, !PT ;  /* 0x0000ffff090d7812 */ /* 0x000fe200078ec0ff */
[----:B------:R-:W-:Y:S01]  /*2490*/  VIADD R9, R4, 0xc0cafb0d ;  /* 0xc0cafb0d04097836 */ /* 0x000fe20000000000 */
[----:B------:R-:W-:Y:S02]  /*24a0*/  LOP3.LUT R11, R11, 0xffff, RZ, 0xc0, !PT ;  /* 0x0000ffff0b0b7812 */ /* 0x000fe400078ec0ff */
[----:B------:R-:W-:-:S02]  /*24b0*/  PRMT R23, R12, 0x5410, R15 ;  /* 0x000054100c177816 */ /* 0x000fc4000000000f */
[----:B------:R-:W-:Y:S01]  /*24c0*/  PRMT R15, R13, 0x3340, R10 ;  /* 0x000033400d0f7816 */ /* 0x000fe2000000000a */
[----:B------:R-:W-:Y:S01]  /*24d0*/  VIADD R10, R3, 0xc0cafb0d ;  /* 0xc0cafb0d030a7836 */ /* 0x000fe20000000000 */
[----:B------:R-:W-:Y:S02]  /*24e0*/  PRMT R20, R11, 0x3340, R0 ;  /* 0x000033400b147816 */ /* 0x000fe40000000000 */
[----:B------:R-:W-:Y:S02]  /*24f0*/  SHF.R.U32.HI R12, RZ, 0x8, R16 ;  /* 0x00000008ff0c7819 */ /* 0x000fe40000011610 */
[----:B------:R-:W-:Y:S02]  /*2500*/  SHF.R.U32.HI R11, RZ, 0x8, R19 ;  /* 0x00000008ff0b7819 */ /* 0x000fe40000011613 */
[----:B------:R-:W-:Y:S02]  /*2510*/  SHF.R.U32.HI R13, RZ, 0x8, R17 ;  /* 0x00000008ff0d7819 */ /* 0x000fe40000011611 */
[----:B------:R-:W-:-:S02]  /*2520*/  LOP3.LUT R9, R9, 0xff800000, RZ, 0xc0, !PT ;  /* 0xff80000009097812 */ /* 0x000fc400078ec0ff */
[----:B------:R-:W-:Y:S02]  /*2530*/  LOP3.LUT R16, R10, 0xff800000, RZ, 0xc0, !PT ;  /* 0xff8000000a107812 */ /* 0x000fe400078ec0ff */
[----:B------:R-:W-:Y:S01]  /*2540*/  LOP3.LUT R12, R12, 0xffff, RZ, 0xc0, !PT ;  /* 0x0000ffff0c0c7812 */ /* 0x000fe200078ec0ff */
[----:B------:R-:W-:Y:S01]  /*2550*/  IMAD.IADD R10, R4, 0x1, -R9 ;  /* 0x00000001040a7824 */ /* 0x000fe200078e0a09 */
[----:B------:R-:W-:Y:S01]  /*2560*/  LOP3.LUT R17, R11, 0xffff, RZ, 0xc0, !PT ;  /* 0x0000ffff0b117812 */ /* 0x000fe200078ec0ff */
[----:B------:R-:W-:Y:S01]  /*2570*/  IMAD.IADD R11, R3, 0x1, -R16 ;  /* 0x00000001030b7824 */ /* 0x000fe200078e0a10 */
[----:B------:R-:W-:Y:S02]  /*2580*/  LOP3.LUT R19, R13, 0xffff, RZ, 0xc0, !PT ;  /* 0x0000ffff0d137812 */ /* 0x000fe400078ec0ff */
[----:B------:R-:W-:Y:S01]  /*2590*/  PRMT R13, R17, 0x3340, R12 ;  /* 0x00003340110d7816 */ /* 0x000fe2000000000c */
[----:B------:R-:W-:Y:S01]  /*25a0*/  FADD R12, R10, -1 ;  /* 0xbf8000000a0c7421 */ /* 0x000fe20000000000 */
[----:B------:R-:W-:Y:S01]  /*25b0*/  PRMT R22, R19, 0x3340, R0 ;  /* 0x0000334013167816 */ /* 0x000fe20000000000 */
[----:B------:R-:W-:-:S02]  /*25c0*/  IMAD.MOV.U32 R19, RZ, RZ, 0x3dc6b27f ;  /* 0x3dc6b27fff137424 */ /* 0x000fc400078e00ff */
[----:B------:R-:W-:Y:S01]  /*25d0*/  FADD R17, R11, -1 ;  /* 0xbf8000000b117421 */ /* 0x000fe20000000000 */
[----:B------:R-:W-:Y:S02]  /*25e0*/  LOP3.LUT R14, R14, 0xffff, RZ, 0xc0, !PT ;  /* 0x0000ffff0e0e7812 */ /* 0x000fe400078ec0ff */
[----:B------:R-:W-:Y:S01]  /*25f0*/  PRMT R15, R15, 0x5410, R20 ;  /* 0x000054100f0f7816 */ /* 0x000fe20000000014 */
[-C--:B------:R-:W-:Y:S01]  /*2600*/  FFMA.FTZ R11, R12, R19.reuse, -0.16845393180847167969 ;  /* 0xbe2c7f300c0b7423 */ /* 0x080fe20000010013 */
[----:B------:R-:W-:Y:S01]  /*2610*/  PRMT R13, R13, 0x5410, R22 ;  /* 0x000054100d0d7816 */ /* 0x000fe20000000016 */
[----:B------:R-:W-:Y:S01]  /*2620*/  FFMA.FTZ R10, R17, R19, -0.16845393180847167969 ;  /* 0xbe2c7f30110a7423 */ /* 0x000fe20000010013 */
[----:B------:R-:W-:Y:S01]  /*2630*/  LOP3.LUT R18, R18, 0xffff, RZ, 0xc0, !PT ;  /* 0x0000ffff12127812 */ /* 0x000fe200078ec0ff */
[C---:B------:R-:W-:Y:S01]  /*2640*/  FFMA.FTZ R11, R12.reuse, R11, 0.1716887056827545166 ;  /* 0x3e2fcf2a0c0b7423 */ /* 0x040fe2000001000b */
[--C-:B------:R-:W-:Y:S01]  /*2650*/  PRMT R21, R21, 0x4210, R14.reuse ;  /* 0x0000421015157816 */ /* 0x100fe2000000000e */
[----:B------:R-:W-:Y:S01]  /*2660*/  FFMA.FTZ R10, R17, R10, 0.1716887056827545166 ;  /* 0x3e2fcf2a110a7423 */ /* 0x000fe2000001000a */
[----:B------:R-:W-:Y:S01]  /*2670*/  PRMT R15, R15, 0x5210, R14 ;  /* 0x000052100f0f7816 */ /* 0x000fe2000000000e */
[----:B------:R-:W-:Y:S01]  /*2680*/  FFMA.FTZ R11, R12, R11, -0.17900948226451873779 ;  /* 0xbe374e430c0b7423 */ /* 0x000fe2000001000b */
[----:B------:R-:W-:Y:S01]  /*2690*/  LOP3.LUT R19, R8, 0x20, RZ, 0x3c, !PT ;  /* 0x0000002008137812 */ /* 0x000fe200078e3cff */
[----:B------:R-:W-:Y:S01]  /*26a0*/  STS [R8+UR6], R21 ;  /* 0x0000001508007988 */ /* 0x000fe20008000806 */
[--C-:B------:R-:W-:Y:S01]  /*26b0*/  PRMT R20, R23, 0x4210, R18.reuse ;  /* 0x0000421017147816 */ /* 0x100fe20000000012 */
[C---:B------:R-:W-:Y:S01]  /*26c0*/  FFMA.FTZ R11, R12.reuse, R11, 0.20512372255325317383 ;  /* 0x3e520bf40c0b7423 */ /* 0x040fe2000001000b */
[----:B------:R-:W-:Y:S01]  /*26d0*/  PRMT R22, R13, 0x5210, R18 ;  /* 0x000052100d167816 */ /* 0x000fe20000000012 */
[----:B------:R1:W-:Y:S01]  /*26e0*/  STS [R8+UR6+0x80], R15 ;  /* 0x0000800f08007988 */ /* 0x0003e20008000806 */
[C---:B------:R-:W-:Y:S01]  /*26f0*/  FFMA.FTZ R10, R17.reuse, R10, -0.17900948226451873779 ;  /* 0xbe374e43110a7423 */ /* 0x040fe2000001000a */
[C---:B------:R-:W-:Y:S01]  /*2700*/  FFMA.FTZ R11, R12.reuse, R11, -0.24046532809734344482 ;  /* 0xbe763c8b0c0b7423 */ /* 0x040fe2000001000b */
[----:B------:R-:W-:Y:S01]  /*2710*/  I2FP.F32.S32 R9, R9 ;  /* 0x0000000900097245 */ /* 0x000fe20000201400 */
[----:B------:R-:W-:Y:S01]  /*2720*/  STS [R19+UR6+0x100], R20 ;  /* 0x0001001413007988 */ /* 0x000fe20008000806 */
[----:B------:R-:W-:Y:S01]  /*2730*/  FFMA.FTZ R10, R17, R10, 0.20512372255325317383 ;  /* 0x3e520bf4110a7423 */ /* 0x000fe2000001000a */
[----:B------:R-:W-:-:S02]  /*2740*/  FFMA.FTZ R11, R12, R11, 0.28857114911079406738 ;  /* 0x3e93bf990c0b7423 */ /* 0x000fc4000001000b */
[----:B------:R2:W-:Y:S01]  /*2750*/  STS [R19+UR6+0x180], R22 ;  /* 0x0001801613007988 */ /* 0x0005e20008000806 */
[C---:B------:R-:W-:Y:S01]  /*2760*/  FFMA.FTZ R10, R17.reuse, R10, -0.24046532809734344482 ;  /* 0xbe763c8b110a7423 */ /* 0x040fe2000001000a */
[C---:B------:R-:W-:Y:S01]  /*2770*/  FFMA.FTZ R13, R12.reuse, R11, -0.36067417263984680176 ;  /* 0xbeb8aa490c0d7423 */ /* 0x040fe2000001000b */
[----:B-1----:R-:W-:Y:S01]  /*2780*/  FSEL R8, RZ, -23, P2 ;  /* 0xc1b80000ff087808 */ /* 0x002fe20001000000 */
[----:B------:R-:W-:Y:S01]  /*2790*/  BAR.SYNC.DEFER_BLOCKING 0x0 ;  /* 0x0000000000007b1d */ /* 0x000fe20000010000 */
[----:B------:R-:W-:Y:S01]  /*27a0*/  FFMA.FTZ R10, R17, R10, 0.28857114911079406738 ;  /* 0x3e93bf99110a7423 */ /* 0x000fe2000001000a */
[C---:B------:R-:W-:Y:S01]  /*27b0*/  FFMA.FTZ R13, R12.reuse, R13, 0.48089820146560668945 ;  /* 0x3ef6384a0c0d7423 */ /* 0x040fe2000001000d */
[----:B------:R-:W-:Y:S01]  /*27c0*/  ISETP.GE.U32.AND P2, PT, R3, 0x7f800000, PT ;  /* 0x7f8000000300780c */ /* 0x000fe20003f46070 */
[----:B------:R-:W-:Y:S01]  /*27d0*/  FFMA.FTZ R8, R9, 1.1920928955078125e-07, R8 ;  /* 0x3400000009087823 */ /* 0x000fe20000010008 */
[----:B------:R-:W-:Y:S01]  /*27e0*/  FFMA.FTZ R14, R17, R10, -0.36067417263984680176 ;  /* 0xbeb8aa49110e7423 */ /* 0x000fe2000001000a */
[----:B------:R-:W-:-:S02]  /*27f0*/  FFMA.FTZ R13, R12, R13, -0.72134751081466674805 ;  /* 0xbf38aa3b0c0d7423 */ /* 0x000fc4000001000d */
[----:B------:R-:W1:Y:S01]  /*2800*/  LDC.64 R10, c[0x0][0x398] ;  /* 0x0000e600ff0a7b82 */ /* 0x000e620000000a00 */
[----:B------:R-:W-:Y:S01]  /*2810*/  I2FP.F32.S32 R15, R16 ;  /* 0x00000010000f7245 */ /* 0x000fe20000201400 */
[C---:B------:R-:W-:Y:S01]  /*2820*/  FFMA.FTZ R18, R17.reuse, R14, 0.48089820146560668945 ;  /* 0x3ef6384a11127423 */ /* 0x040fe2000001000e */
[----:B------:R-:W-:Y:S01]  /*2830*/  FMUL R13, R12, R13 ;  /* 0x0000000d0c0d7220 */ /* 0x000fe20000400000 */
[----:B------:R-:W-:Y:S01]  /*2840*/  IMAD.IADD R16, R6, 0x1, R5 ;  /* 0x0000000106107824 */ /* 0x000fe200078e0205 */
[----:B------:R-:W-:Y:S01]  /*2850*/  SHF.R.U32.HI R6, RZ, 0x5, R2 ;  /* 0x00000005ff067819 */ /* 0x000fe20000011602 */
[C---:B------:R-:W-:Y:S01]  /*2860*/  FFMA.FTZ R18, R17.reuse, R18, -0.72134751081466674805 ;  /* 0xbf38aa3b11127423 */ /* 0x040fe20000010012 */
[----:B------:R-:W-:Y:S01]  /*2870*/  FMUL R13, R12, R13 ;  /* 0x0000000d0c0d7220 */ /* 0x000fe20000400000 */
[----:B------:R-:W-:Y:S01]  /*2880*/  FSEL R14, RZ, -23, P3 ;  /* 0xc1b80000ff0e7808 */ /* 0x000fe20001800000 */
[----:B------:R-:W-:Y:S02]  /*2890*/  IMAD R5, R0, UR5, RZ ;  /* 0x0000000500057c24 */ /* 0x000fe4000f8e02ff */
[----:B------:R-:W-:Y:S01]  /*28a0*/  FMUL R18, R17, R18 ;  /* 0x0000001211127220 */ /* 0x000fe20000400000 */
[----:B------:R-:W-:Y:S01]  /*28b0*/  FFMA.FTZ R13, R12, 1.4426950216293334961, R13 ;  /* 0x3fb8aa3b0c0d7823 */ /* 0x000fe2000001000d */
[----:B------:R-:W-:Y:S01]  /*28c0*/  LEA.HI R9, R2, 0x18, RZ, 0x1b ;  /* 0x0000001802097811 */ /* 0x000fe200078fd8ff */
[----:B------:R-:W-:Y:S01]  /*28d0*/  FFMA.FTZ R14, R15, 1.1920928955078125e-07, R14 ;  /* 0x340000000f0e7823 */ /* 0x000fe2000001000e */
[C---:B------:R-:W-:Y:S01]  /*28e0*/  FMUL R18, R17.reuse, R18 ;  /* 0x0000001211127220 */ /* 0x040fe20000400000 */
[----:B------:R-:W-:Y:S01]  /*28f0*/  FADD R13, R8, R13 ;  /* 0x0000000d080d7221 */ /* 0x000fe20000000000 */
[----:B------:R-:W-:Y:S01]  /*2900*/  USHF.R.S32.HI UR5, URZ, 0x1f, UR4 ;  /* 0x0000001fff057899 */ /* 0x000fe20008011404 */
[----:B------:R3:W4:Y:S01]  /*2910*/  LDS R19, [R7+UR6] ;  /* 0x0000000607137984 */ /* 0x0007220008000800 */
[----:B------:R-:W-:Y:S01]  /*2920*/  FFMA.FTZ R17, R17, 1.4426950216293334961, R18 ;  /* 0x3fb8aa3b11117823 */ /* 0x000fe20000010012 */
[----:B--2---:R-:W2:Y:S03]  /*2930*/  LDC.64 R22, c[0x0][0x3a0] ;  /* 0x0000e800ff167b82 */ /* 0x004ea60000000a00 */
[----:B------:R-:W-:Y:S01]  /*2940*/  FADD R14, R14, R17 ;  /* 0x000000110e0e7221 */ /* 0x000fe20000000000 */
[----:B-1----:R-:W-:Y:S01]  /*2950*/  IADD3 R8, P3, P4, R5, UR4, R10 ;  /* 0x0000000405087c10 */ /* 0x002fe2000fc7e00a */
[----:B---3--:R-:W-:Y:S01]  /*2960*/  @P1 IMAD.MOV.U32 R7, RZ, RZ, 0x7f800000 ;  /* 0x7f800000ff071424 */ /* 0x008fe200078e00ff */
[----:B------:R-:W1:Y:S03]  /*2970*/  LDCU UR4, c[0x0][0x3ec] ;  /* 0x00007d80ff0477ac */ /* 0x000e660008000800 */
[----:B------:R-:W-:Y:S01]  /*2980*/  @P1 FFMA.FTZ R13, R4, R7, +INF ;  /* 0x7f800000040d1423 */ /* 0x000fe20000010007 */
[----:B------:R-:W-:Y:S01]  /*2990*/  SGXT.U32 R7, R6, 0x3 ;  /* 0x000000030607781a */ /* 0x000fe20000000000 */
[----:B------:R-:W-:Y:S01]  /*29a0*/  @P2 IMAD.MOV.U32 R6, RZ, RZ, 0x7f800000 ;  /* 0x7f800000ff062424 */ /* 0x000fe200078e00ff */
[----:B------:R-:W-:Y:S01]  /*29b0*/  SHF.R.S32.HI R4, RZ, 0x1f, R5 ;  /* 0x0000001fff047819 */ /* 0x000fe20000011405 */
[-C--:B0-----:R-:W-:Y:S01]  /*29c0*/  IMAD R5, R9, R24.reuse, RZ ;  /* 0x0000001809057224 */ /* 0x081fe200078e02ff */
[----:B------:R-:W-:Y:S01]  /*29d0*/  FSETP.NEU.AND P1, PT, R3, RZ, PT ;  /* 0x000000ff0300720b */ /* 0x000fe20003f2d000 */
[----:B------:R-:W-:-:S02]  /*29e0*/  IMAD R7, R7, R24, RZ ;  /* 0x0000001807077224 */ /* 0x000fc400078e02ff */
[----:B------:R-:W-:Y:S01]  /*29f0*/  @P2 FFMA.FTZ R14, R3, R6, +INF ;  /* 0x7f800000030e2423 */ /* 0x000fe20000010006 */
[----:B------:R-:W-:Y:S01]  /*2a00*/  IADD3.X R12, PT, PT, R4, UR5, R11, P3, P4 ;  /* 0x00000005040c7c10 */ /* 0x000fe20009fe840b */
[C---:B------:R-:W-:Y:S01]  /*2a10*/  IMAD R3, R24.reuse, 0x8, R7 ;  /* 0x0000000818037824 */ /* 0x040fe200078e0207 */
[-C--:B------:R-:W-:Y:S02]  /*2a20*/  IADD3 R10, P4, PT, R5, R8.reuse, RZ ;  /* 0x00000008050a7210 */ /* 0x080fe40007f9e0ff */
[-C--:B------:R-:W-:Y:S01]  /*2a30*/  IADD3 R4, P2, PT, R7, R8.reuse, RZ ;  /* 0x0000000807047210 */ /* 0x080fe20007f5e0ff */
[----:B------:R-:W-:Y:S01]  /*2a40*/  IMAD R9, R24, 0x8, R3 ;  /* 0x0000000818097824 */ /* 0x000fe200078e0203 */
[----:B------:R-:W-:Y:S01]  /*2a50*/  IADD3 R6, P3, PT, R3, R8, RZ ;  /* 0x0000000803067210 */ /* 0x000fe20007f7e0ff */
[----:B-1----:R-:W-:Y:S01]  /*2a60*/  UIMAD UR4, UR7, UR4, URZ ;  /* 0x00000004070472a4 */ /* 0x002fe2000f8e02ff */
[----:B------:R-:W-:Y:S02]  /*2a70*/  LEA.HI.X.SX32 R11, R5, R12, 0x1, P4 ;  /* 0x0000000c050b7211 */ /* 0x000fe400020f0eff */
[----:B------:R-:W-:Y:S01]  /*2a80*/  IADD3 R8, P4, PT, R9, R8, RZ ;  /* 0x0000000809087210 */ /* 0x000fe20007f9e0ff */
[----:B------:R-:W-:Y:S01]  /*2a90*/  USHF.L.U32 UR7, UR4, 0x2, URZ ;  /* 0x0000000204077899 */ /* 0x000fe200080006ff */
[-C--:B------:R-:W-:Y:S01]  /*2aa0*/  LEA.HI.X.SX32 R5, R7, R12.reuse, 0x1, P2 ;  /* 0x0000000c07057211 */ /* 0x080fe200010f0eff */
[----:B------:R-:W-:Y:S01]  /*2ab0*/  UIMAD.WIDE UR4, UR4, 0x4, URZ ;  /* 0x00000004040478a5 */ /* 0x000fe2000f8e02ff */
[----:B------:R-:W-:-:S02]  /*2ac0*/  LEA.HI.X.SX32 R7, R3, R12, 0x1, P3 ;  /* 0x0000000c03077211 */ /* 0x000fc400018f0eff */
[----:B------:R-:W-:Y:S02]  /*2ad0*/  LEA.HI.X.SX32 R9, R9, R12, 0x1, P4 ;  /* 0x0000000c09097211 */ /* 0x000fe400020f0eff */
[----:B------:R-:W-:Y:S02]  /*2ae0*/  FSEL R12, R13, -INF , P0 ;  /* 0xff8000000d0c7808 */ /* 0x000fe40000000000 */
[C---:B----4-:R-:W-:Y:S02]  /*2af0*/  PRMT R15, R19.reuse, 0x7770, RZ ;  /* 0x00007770130f7816 */ /* 0x050fe400000000ff */
[C---:B------:R-:W-:Y:S01]  /*2b00*/  PRMT R17, R19.reuse, 0x7771, RZ ;  /* 0x0000777113117816 */ /* 0x040fe200000000ff */
[----:B------:R-:W-:Y:S01]  /*2b10*/  FFMA R12, R12, 0.69314718246459960938, R43 ;  /* 0x3f3172180c0c7823 */ /* 0x000fe2000000002b */
[C---:B------:R-:W-:Y:S01]  /*2b20*/  PRMT R21, R19.reuse, 0x7772, RZ ;  /* 0x0000777213157816 */ /* 0x040fe200000000ff */
[----:B------:R0:W-:Y:S01]  /*2b30*/  STG.E.U8 desc[UR10][R4.64], R15 ;  /* 0x0000000f04007986 */ /* 0x0001e2000c10110a */
[----:B------:R-:W-:-:S02]  /*2b40*/  PRMT R19, R19, 0x7773, RZ ;  /* 0x0000777313137816 */ /* 0x000fc400000000ff */
[----:B------:R-:W-:Y:S01]  /*2b50*/  LOP3.LUT P0, RZ, R2, 0xe0, RZ, 0xc0, !PT ;  /* 0x000000e002ff7812 */ /* 0x000fe2000780c0ff */
[----:B------:R1:W-:Y:S01]  /*2b60*/  STG.E.U8 desc[UR10][R6.64], R17 ;  /* 0x0000001106007986 */ /* 0x0003e2000c10110a */
[----:B------:R-:W-:Y:S01]  /*2b70*/  FSEL R3, R14, -INF , P1 ;  /* 0xff8000000e037808 */ /* 0x000fe20000800000 */
[----:B------:R-:W-:Y:S02]  /*2b80*/  IMAD.SHL.U32 R2, R2, 0x2, RZ ;  /* 0x0000000202027824 */ /* 0x000fe400078e00ff */
[----:B------:R1:W-:Y:S02]  /*2b90*/  STG.E.U8 desc[UR10][R8.64], R21 ;  /* 0x0000001508007986 */ /* 0x0003e4000c10110a */
[----:B------:R-:W-:Y:S01]  /*2ba0*/  FFMA R13, R3, 0.69314718246459960938, R42 ;  /* 0x3f317218030d7823 */ /* 0x000fe2000000002a */
[----:B------:R-:W-:Y:S01]  /*2bb0*/  IMAD.SHL.U32 R3, R0, 0x4, RZ ;  /* 0x0000000400037824 */ /* 0x000fe200078e00ff */
[----:B------:R1:W-:Y:S01]  /*2bc0*/  STG.E.U8 desc[UR10][R10.64], R19 ;  /* 0x000000130a007986 */ /* 0x0003e2000c10110a */
[----:B0-----:R-:W-:Y:S01]  /*2bd0*/  LOP3.LUT R4, R2, 0x78, RZ, 0xc0, !PT ;  /* 0x0000007802047812 */ /* 0x001fe200078ec0ff */
[----:B------:R-:W-:Y:S01]  /*2be0*/  IMAD.HI R0, R0, 0x4, RZ ;  /* 0x0000000400007827 */ /* 0x000fe200078e02ff */
[----:B------:R-:W-:Y:S01]  /*2bf0*/  BAR.SYNC.DEFER_BLOCKING 0x0 ;  /* 0x0000000000007b1d */ /* 0x000fe20000010000 */
[----:B--2---:R-:W-:-:S04]  /*2c00*/  IADD3 R2, P1, P2, R3, UR7, R22 ;  /* 0x0000000703027c10 */ /* 0x004fc8000fa3e016 */
[----:B------:R-:W-:Y:S01]  /*2c10*/  IADD3.X R3, PT, PT, R0, UR5, R23, P1, P2 ;  /* 0x0000000500037c10 */ /* 0x000fe20008fe4417 */
[----:B------:R1:W-:Y:S02]  /*2c20*/  STS.64 [R4+UR6], R12 ;  /* 0x0000000c04007988 */ /* 0x0003e40008000a06 */
[----:B------:R-:W-:Y:S06]  /*2c30*/  BAR.SYNC.DEFER_BLOCKING 0x0 ;  /* 0x0000000000007b1d */ /* 0x000fec0000010000 */
[----:B------:R-:W-:Y:S05]  /*2c40*/  @P0 EXIT ;  /* 0x000000000000094d */ /* 0x000fea0003800000 */
[----:B------:R-:W0:Y:S04]  /*2c50*/  LDS R5, [R16] ;  /* 0x0000000010057984 */ /* 0x000e280000000800 */
[----:B0-----:R-:W-:Y:S01]  /*2c60*/  STG.E desc[UR10][R2.64], R5 ;  /* 0x0000000502007986 */ /* 0x001fe2000c10190a */
[----:B------:R-:W-:Y:S05]  /*2c70*/  EXIT ;  /* 0x000000000000794d */ /* 0x000fea0003800000 */
.L_x_2:
[----:B------:R-:W-:-:S00]  /*2c80*/  BRA `(.L_x_2) ;  /* 0xfffffffc00fc7947 */ /* 0x000fc0000383ffff */
[----:B------:R-:W-:-:S00]  /*2c90*/  NOP ;  /* 0x0000000000007918 */ /* 0x000fc00000000000 */
        /* <DEDUP_REMOVED lines=14> */
.L_x_3:


//--------------------- .nv.global.init           --------------------------
	.section	.nv.global.init,"aw",@progbits
.nv.global.init:
	.type		_$_str,@object
	.size		_$_str,(.L_0 - _$_str)
_$_str:
        /*0000*/ 	.byte	0x5f, 0x5f, 0x43, 0x55, 0x44, 0x41, 0x5f, 0x46, 0x54, 0x5a, 0x00
.L_0:


//--------------------- .nv.shared.attn_fwd       --------------------------
	.section	.nv.shared.attn_fwd,"aw",@nobits
	.sectionflags	@""
	.align	16
	.zero		1024


//--------------------- .nv.shared.reserved.0     --------------------------
	.section	.nv.shared.reserved.0,"aw",@nobits
	.weak		__nv_reservedSMEM_offset_0_alias
	.size		__nv_reservedSMEM_offset_0_alias, 0, 64
	.other		__nv_reservedSMEM_offset_0_alias,@"STO_CUDA_RESERVED_SHARED STV_DEFAULT"
__nv_reservedSMEM_offset_0_alias:
	.zero		0
	.zero		64


//--------------------- .nv.constant0.attn_fwd    --------------------------
	.section	.nv.constant0.attn_fwd,"a",@progbits
	.sectionflags	@""
	.align	4
.nv.constant0.attn_fwd:
	.zero		1032


//--------------------- SYMBOLS --------------------------

	.type		.nv.reservedSmem.offset0,@object
	.size		.nv.reservedSmem.offset0,0x4
	.type		.nv.reservedSmem.cap,@object
	.size		.nv.reservedSmem.cap,0x4
